//
// Generated by NVIDIA NVVM Compiler
//
// Compiler Build ID: CL-36424714
// Cuda compilation tools, release 13.0, V13.0.88
// Based on NVVM 20.0.0
//

.version 9.0
.target sm_100
.address_size 64

	// .globl	_Z29mma_kernel_m8n8k4_ptx_f16_f32ILi8ELi8ELi4EEvP6__halfS1_PfS2_iiiiii

.visible .entry _Z29mma_kernel_m8n8k4_ptx_f16_f32ILi8ELi8ELi4EEvP6__halfS1_PfS2_iiiiii(
	.param .u64 .ptr .align 1 _Z29mma_kernel_m8n8k4_ptx_f16_f32ILi8ELi8ELi4EEvP6__halfS1_PfS2_iiiiii_param_0,
	.param .u64 .ptr .align 1 _Z29mma_kernel_m8n8k4_ptx_f16_f32ILi8ELi8ELi4EEvP6__halfS1_PfS2_iiiiii_param_1,
	.param .u64 .ptr .align 1 _Z29mma_kernel_m8n8k4_ptx_f16_f32ILi8ELi8ELi4EEvP6__halfS1_PfS2_iiiiii_param_2,
	.param .u64 .ptr .align 1 _Z29mma_kernel_m8n8k4_ptx_f16_f32ILi8ELi8ELi4EEvP6__halfS1_PfS2_iiiiii_param_3,
	.param .u32 _Z29mma_kernel_m8n8k4_ptx_f16_f32ILi8ELi8ELi4EEvP6__halfS1_PfS2_iiiiii_param_4,
	.param .u32 _Z29mma_kernel_m8n8k4_ptx_f16_f32ILi8ELi8ELi4EEvP6__halfS1_PfS2_iiiiii_param_5,
	.param .u32 _Z29mma_kernel_m8n8k4_ptx_f16_f32ILi8ELi8ELi4EEvP6__halfS1_PfS2_iiiiii_param_6,
	.param .u32 _Z29mma_kernel_m8n8k4_ptx_f16_f32ILi8ELi8ELi4EEvP6__halfS1_PfS2_iiiiii_param_7,
	.param .u32 _Z29mma_kernel_m8n8k4_ptx_f16_f32ILi8ELi8ELi4EEvP6__halfS1_PfS2_iiiiii_param_8,
	.param .u32 _Z29mma_kernel_m8n8k4_ptx_f16_f32ILi8ELi8ELi4EEvP6__halfS1_PfS2_iiiiii_param_9
)
{
	.reg .pred 	%p<78>;
	.reg .b16 	%rs<24>;
	.reg .b32 	%r<123>;
	.reg .b32 	%f<65>;
	.reg .b64 	%rd<44>;

	ld.param.u64 	%rd10, [_Z29mma_kernel_m8n8k4_ptx_f16_f32ILi8ELi8ELi4EEvP6__halfS1_PfS2_iiiiii_param_0];
	ld.param.u64 	%rd11, [_Z29mma_kernel_m8n8k4_ptx_f16_f32ILi8ELi8ELi4EEvP6__halfS1_PfS2_iiiiii_param_1];
	ld.param.u64 	%rd12, [_Z29mma_kernel_m8n8k4_ptx_f16_f32ILi8ELi8ELi4EEvP6__halfS1_PfS2_iiiiii_param_2];
	ld.param.u64 	%rd13, [_Z29mma_kernel_m8n8k4_ptx_f16_f32ILi8ELi8ELi4EEvP6__halfS1_PfS2_iiiiii_param_3];
	ld.param.u32 	%r39, [_Z29mma_kernel_m8n8k4_ptx_f16_f32ILi8ELi8ELi4EEvP6__halfS1_PfS2_iiiiii_param_4];
	ld.param.u32 	%r41, [_Z29mma_kernel_m8n8k4_ptx_f16_f32ILi8ELi8ELi4EEvP6__halfS1_PfS2_iiiiii_param_6];
	ld.param.u32 	%r43, [_Z29mma_kernel_m8n8k4_ptx_f16_f32ILi8ELi8ELi4EEvP6__halfS1_PfS2_iiiiii_param_7];
	ld.param.u32 	%r44, [_Z29mma_kernel_m8n8k4_ptx_f16_f32ILi8ELi8ELi4EEvP6__halfS1_PfS2_iiiiii_param_8];
	ld.param.u32 	%r45, [_Z29mma_kernel_m8n8k4_ptx_f16_f32ILi8ELi8ELi4EEvP6__halfS1_PfS2_iiiiii_param_9];
	cvta.to.global.u64 	%rd1, %rd10;
	cvta.to.global.u64 	%rd2, %rd11;
	cvta.to.global.u64 	%rd3, %rd12;
	cvta.to.global.u64 	%rd4, %rd13;
	mov.u32 	%r46, %tid.x;
	mov.u32 	%r47, %ctaid.x;
	mov.u32 	%r48, %ntid.x;
	mad.lo.s32 	%r49, %r47, %r48, %r46;
	shr.s32 	%r50, %r49, 31;
	shr.u32 	%r51, %r50, 27;
	add.s32 	%r52, %r49, %r51;
	shr.s32 	%r53, %r52, 5;
	and.b32  	%r54, %r52, -32;
	sub.s32 	%r1, %r49, %r54;
	cvt.u16.u32 	%rs1, %r1;
	cvt.s8.s32 	%rs2, %r1;
	shr.u16 	%rs3, %rs2, 13;
	and.b16  	%rs4, %rs3, 3;
	add.s16 	%rs5, %rs1, %rs4;
	and.b16  	%rs6, %rs5, 252;
	sub.s16 	%rs7, %rs1, %rs6;
	cvt.u32.u16 	%r55, %rs7;
	cvt.s32.s8 	%r2, %r55;
	rem.s32 	%r56, %r53, %r43;
	shl.b32 	%r57, %r56, 5;
	rem.s32 	%r58, %r53, %r44;
	shl.b32 	%r3, %r58, 5;
	rem.s32 	%r4, %r53, %r45;
	setp.lt.s32 	%p6, %r1, 16;
	add.s32 	%r5, %r57, %r2;
	mul.lo.s32 	%r59, %r41, %r39;
	selp.b32 	%r60, 0, 16, %p6;
	add.s32 	%r61, %r5, %r60;
	setp.lt.s32 	%p7, %r61, 0;
	setp.ge.s32 	%p8, %r61, %r59;
	or.pred  	%p9, %p7, %p8;
	@%p9 bra 	$L__BB0_2;
	mul.wide.u32 	%rd14, %r61, 2;
	add.s64 	%rd15, %rd1, %rd14;
	ld.global.u16 	%rs8, [%rd15];
	mov.b32 	%r116, {%rs8, %rs9};
$L__BB0_2:
	setp.lt.s32 	%p10, %r1, 16;
	selp.b32 	%r62, 4, 20, %p10;
	add.s32 	%r10, %r5, %r62;
	setp.lt.s32 	%p11, %r10, 0;
	setp.ge.s32 	%p12, %r10, %r59;
	or.pred  	%p13, %p11, %p12;
	@%p13 bra 	$L__BB0_4;
	mul.wide.u32 	%rd16, %r10, 2;
	add.s64 	%rd17, %rd1, %rd16;
	ld.global.u16 	%rs10, [%rd17];
	cvt.u16.u32 	%rs11, %r116;
	mov.b32 	%r116, {%rs11, %rs10};
$L__BB0_4:
	setp.lt.s32 	%p14, %r1, 16;
	selp.b32 	%r65, 8, 24, %p14;
	add.s32 	%r13, %r5, %r65;
	setp.lt.s32 	%p15, %r13, 0;
	setp.ge.s32 	%p16, %r13, %r59;
	or.pred  	%p17, %p15, %p16;
	@%p17 bra 	$L__BB0_6;
	mul.wide.u32 	%rd18, %r13, 2;
	add.s64 	%rd19, %rd1, %rd18;
	ld.global.u16 	%rs12, [%rd19];
	mov.b32 	%r118, {%rs12, %rs13};
$L__BB0_6:
	setp.lt.s32 	%p18, %r1, 16;
	selp.b32 	%r67, 12, 28, %p18;
	add.s32 	%r16, %r5, %r67;
	setp.lt.s32 	%p19, %r16, 0;
	setp.ge.s32 	%p20, %r16, %r59;
	or.pred  	%p21, %p19, %p20;
	@%p21 bra 	$L__BB0_8;
	mul.wide.u32 	%rd20, %r16, 2;
	add.s64 	%rd21, %rd1, %rd20;
	ld.global.u16 	%rs14, [%rd21];
	cvt.u16.u32 	%rs15, %r118;
	mov.b32 	%r118, {%rs15, %rs14};
$L__BB0_8:
	ld.param.u32 	%r110, [_Z29mma_kernel_m8n8k4_ptx_f16_f32ILi8ELi8ELi4EEvP6__halfS1_PfS2_iiiiii_param_5];
	setp.lt.s32 	%p22, %r1, 16;
	shl.b32 	%r70, %r2, 3;
	add.s32 	%r19, %r3, %r70;
	mul.lo.s32 	%r20, %r41, %r110;
	selp.b32 	%r71, 0, 4, %p22;
	add.s32 	%r72, %r19, %r71;
	setp.lt.s32 	%p23, %r72, 0;
	setp.ge.s32 	%p24, %r72, %r20;
	or.pred  	%p25, %p23, %p24;
	@%p25 bra 	$L__BB0_10;
	mul.wide.u32 	%rd22, %r72, 2;
	add.s64 	%rd23, %rd2, %rd22;
	ld.global.u16 	%rs16, [%rd23];
	mov.b32 	%r120, {%rs16, %rs17};
$L__BB0_10:
	setp.lt.s32 	%p26, %r1, 16;
	selp.b32 	%r73, 1, 5, %p26;
	add.s32 	%r24, %r19, %r73;
	setp.lt.s32 	%p27, %r24, 0;
	setp.ge.s32 	%p28, %r24, %r20;
	or.pred  	%p29, %p27, %p28;
	@%p29 bra 	$L__BB0_12;
	mul.wide.u32 	%rd24, %r24, 2;
	add.s64 	%rd25, %rd2, %rd24;
	ld.global.u16 	%rs18, [%rd25];
	cvt.u16.u32 	%rs19, %r120;
	mov.b32 	%r120, {%rs19, %rs18};
$L__BB0_12:
	setp.lt.s32 	%p30, %r1, 16;
	selp.b32 	%r76, 2, 6, %p30;
	add.s32 	%r27, %r19, %r76;
	setp.lt.s32 	%p31, %r27, 0;
	setp.ge.s32 	%p32, %r27, %r20;
	or.pred  	%p33, %p31, %p32;
	@%p33 bra 	$L__BB0_14;
	mul.wide.u32 	%rd26, %r27, 2;
	add.s64 	%rd27, %rd2, %rd26;
	ld.global.u16 	%rs20, [%rd27];
	mov.b32 	%r122, {%rs20, %rs21};
$L__BB0_14:
	setp.lt.s32 	%p34, %r1, 16;
	selp.b32 	%r78, 3, 7, %p34;
	add.s32 	%r30, %r19, %r78;
	setp.lt.s32 	%p35, %r30, 0;
	setp.ge.s32 	%p36, %r30, %r20;
	or.pred  	%p37, %p35, %p36;
	@%p37 bra 	$L__BB0_16;
	mul.wide.u32 	%rd28, %r30, 2;
	add.s64 	%rd29, %rd2, %rd28;
	ld.global.u16 	%rs22, [%rd29];
	cvt.u16.u32 	%rs23, %r122;
	mov.b32 	%r122, {%rs23, %rs22};
$L__BB0_16:
	ld.param.u32 	%r111, [_Z29mma_kernel_m8n8k4_ptx_f16_f32ILi8ELi8ELi4EEvP6__halfS1_PfS2_iiiiii_param_5];
	ld.param.u32 	%r106, [_Z29mma_kernel_m8n8k4_ptx_f16_f32ILi8ELi8ELi4EEvP6__halfS1_PfS2_iiiiii_param_4];
	setp.lt.s32 	%p38, %r1, 16;
	and.b32  	%r33, %r1, 1;
	and.b32  	%r80, %r1, 2;
	shl.b32 	%r81, %r4, 6;
	or.b32  	%r34, %r81, %r80;
	mul.lo.s32 	%r35, %r111, %r106;
	shl.b32 	%r82, %r1, 3;
	and.b32  	%r83, %r82, 8;
	or.b32  	%r84, %r83, 32;
	selp.b32 	%r85, %r83, %r84, %p38;
	or.b32  	%r86, %r34, %r85;
	setp.lt.s32 	%p39, %r86, 0;
	setp.ge.s32 	%p40, %r86, %r35;
	or.pred  	%p41, %p39, %p40;
	@%p41 bra 	$L__BB0_18;
	mul.wide.u32 	%rd30, %r86, 4;
	add.s64 	%rd31, %rd3, %rd30;
	ld.global.f32 	%f57, [%rd31];
$L__BB0_18:
	add.s32 	%r87, %r86, 1;
	setp.lt.s32 	%p42, %r86, -1;
	setp.ge.s32 	%p43, %r87, %r35;
	mul.wide.u32 	%rd32, %r86, 4;
	add.s64 	%rd5, %rd3, %rd32;
	or.pred  	%p44, %p42, %p43;
	@%p44 bra 	$L__BB0_20;
	ld.global.f32 	%f58, [%rd5+4];
$L__BB0_20:
	setp.lt.s32 	%p45, %r1, 16;
	or.b32  	%r88, %r33, 2;
	selp.b32 	%r89, %r33, %r88, %p45;
	selp.b32 	%r90, 2, 4, %p45;
	add.s32 	%r91, %r90, %r89;
	shl.b32 	%r37, %r91, 3;
	add.s32 	%r38, %r34, %r37;
	setp.lt.s32 	%p46, %r38, 0;
	setp.ge.s32 	%p47, %r38, %r35;
	or.pred  	%p48, %p46, %p47;
	@%p48 bra 	$L__BB0_22;
	mul.wide.u32 	%rd33, %r38, 4;
	add.s64 	%rd34, %rd3, %rd33;
	ld.global.f32 	%f59, [%rd34];
$L__BB0_22:
	add.s32 	%r93, %r38, 1;
	setp.gt.s32 	%p49, %r38, -2;
	setp.lt.s32 	%p50, %r93, %r35;
	and.pred  	%p1, %p49, %p50;
	cvt.u64.u32 	%rd35, %r37;
	cvt.u64.u32 	%rd36, %r34;
	add.s64 	%rd6, %rd36, %rd35;
	shl.b64 	%rd37, %rd6, 2;
	add.s64 	%rd7, %rd3, %rd37;
	not.pred 	%p51, %p1;
	@%p51 bra 	$L__BB0_24;
	ld.global.f32 	%f60, [%rd7+4];
$L__BB0_24:
	add.s32 	%r94, %r86, 4;
	setp.gt.s32 	%p52, %r86, -5;
	setp.lt.s32 	%p53, %r94, %r35;
	and.pred  	%p2, %p52, %p53;
	not.pred 	%p54, %p2;
	@%p54 bra 	$L__BB0_26;
	ld.global.f32 	%f61, [%rd5+16];
$L__BB0_26:
	add.s32 	%r95, %r86, 5;
	setp.gt.s32 	%p55, %r86, -6;
	setp.lt.s32 	%p56, %r95, %r35;
	and.pred  	%p3, %p55, %p56;
	not.pred 	%p57, %p3;
	@%p57 bra 	$L__BB0_28;
	ld.global.f32 	%f62, [%rd5+20];
$L__BB0_28:
	add.s32 	%r96, %r38, 4;
	setp.gt.s32 	%p58, %r38, -5;
	setp.lt.s32 	%p59, %r96, %r35;
	and.pred  	%p4, %p58, %p59;
	not.pred 	%p60, %p4;
	@%p60 bra 	$L__BB0_30;
	ld.global.f32 	%f63, [%rd7+16];
$L__BB0_30:
	add.s32 	%r97, %r38, 5;
	setp.gt.s32 	%p61, %r38, -6;
	setp.lt.s32 	%p62, %r97, %r35;
	and.pred  	%p5, %p61, %p62;
	not.pred 	%p63, %p5;
	@%p63 bra 	$L__BB0_32;
	ld.global.f32 	%f64, [%rd7+20];
$L__BB0_32:
	ld.param.u32 	%r112, [_Z29mma_kernel_m8n8k4_ptx_f16_f32ILi8ELi8ELi4EEvP6__halfS1_PfS2_iiiiii_param_5];
	ld.param.u32 	%r107, [_Z29mma_kernel_m8n8k4_ptx_f16_f32ILi8ELi8ELi4EEvP6__halfS1_PfS2_iiiiii_param_4];
	// begin inline asm
	mma.sync.aligned.m8n8k4.col.row.f32.f16.f16.f32  { %f33, %f34, %f35, %f36, %f37, %f38, %f39, %f40 },  { %r116, %r118 },  { %r120, %r122 },  { %f57, %f58, %f59, %f60, %f61, %f62, %f63, %f64 };
	// end inline asm
	setp.lt.s32 	%p64, %r86, 0;
	mul.lo.s32 	%r102, %r112, %r107;
	setp.ge.s32 	%p65, %r86, %r102;
	or.pred  	%p66, %p64, %p65;
	@%p66 bra 	$L__BB0_34;
	mul.wide.u32 	%rd38, %r86, 4;
	add.s64 	%rd39, %rd4, %rd38;
	st.global.f32 	[%rd39], %f33;
$L__BB0_34:
	ld.param.u32 	%r113, [_Z29mma_kernel_m8n8k4_ptx_f16_f32ILi8ELi8ELi4EEvP6__halfS1_PfS2_iiiiii_param_5];
	ld.param.u32 	%r108, [_Z29mma_kernel_m8n8k4_ptx_f16_f32ILi8ELi8ELi4EEvP6__halfS1_PfS2_iiiiii_param_4];
	mul.wide.u32 	%rd40, %r86, 4;
	add.s64 	%rd8, %rd4, %rd40;
	setp.lt.s32 	%p67, %r86, -1;
	add.s32 	%r103, %r86, 1;
	mul.lo.s32 	%r104, %r113, %r108;
	setp.ge.s32 	%p68, %r103, %r104;
	or.pred  	%p69, %p67, %p68;
	@%p69 bra 	$L__BB0_36;
	st.global.f32 	[%rd8+4], %f34;
$L__BB0_36:
	ld.param.u32 	%r114, [_Z29mma_kernel_m8n8k4_ptx_f16_f32ILi8ELi8ELi4EEvP6__halfS1_PfS2_iiiiii_param_5];
	ld.param.u32 	%r109, [_Z29mma_kernel_m8n8k4_ptx_f16_f32ILi8ELi8ELi4EEvP6__halfS1_PfS2_iiiiii_param_4];
	setp.lt.s32 	%p70, %r38, 0;
	mul.lo.s32 	%r105, %r114, %r109;
	setp.ge.s32 	%p71, %r38, %r105;
	or.pred  	%p72, %p70, %p71;
	@%p72 bra 	$L__BB0_38;
	mul.wide.u32 	%rd41, %r38, 4;
	add.s64 	%rd42, %rd4, %rd41;
	st.global.f32 	[%rd42], %f35;
$L__BB0_38:
	add.s64 	%rd9, %rd4, %rd37;
	@%p51 bra 	$L__BB0_40;
	st.global.f32 	[%rd9+4], %f36;
$L__BB0_40:
	@%p54 bra 	$L__BB0_42;
	st.global.f32 	[%rd8+16], %f37;
$L__BB0_42:
	@%p57 bra 	$L__BB0_44;
	st.global.f32 	[%rd8+20], %f38;
$L__BB0_44:
	@%p60 bra 	$L__BB0_46;
	st.global.f32 	[%rd9+16], %f39;
$L__BB0_46:
	@%p63 bra 	$L__BB0_48;
	st.global.f32 	[%rd9+20], %f40;
$L__BB0_48:
	ret;

}
	// .globl	_Z25mma_kernel_m8n8k16_s8_s32ILi8ELi8ELi16EEvPaS0_PiS1_iiiiii
.visible .entry _Z25mma_kernel_m8n8k16_s8_s32ILi8ELi8ELi16EEvPaS0_PiS1_iiiiii(
	.param .u64 .ptr .align 1 _Z25mma_kernel_m8n8k16_s8_s32ILi8ELi8ELi16EEvPaS0_PiS1_iiiiii_param_0,
	.param .u64 .ptr .align 1 _Z25mma_kernel_m8n8k16_s8_s32ILi8ELi8ELi16EEvPaS0_PiS1_iiiiii_param_1,
	.param .u64 .ptr .align 1 _Z25mma_kernel_m8n8k16_s8_s32ILi8ELi8ELi16EEvPaS0_PiS1_iiiiii_param_2,
	.param .u64 .ptr .align 1 _Z25mma_kernel_m8n8k16_s8_s32ILi8ELi8ELi16EEvPaS0_PiS1_iiiiii_param_3,
	.param .u32 _Z25mma_kernel_m8n8k16_s8_s32ILi8ELi8ELi16EEvPaS0_PiS1_iiiiii_param_4,
	.param .u32 _Z25mma_kernel_m8n8k16_s8_s32ILi8ELi8ELi16EEvPaS0_PiS1_iiiiii_param_5,
	.param .u32 _Z25mma_kernel_m8n8k16_s8_s32ILi8ELi8ELi16EEvPaS0_PiS1_iiiiii_param_6,
	.param .u32 _Z25mma_kernel_m8n8k16_s8_s32ILi8ELi8ELi16EEvPaS0_PiS1_iiiiii_param_7,
	.param .u32 _Z25mma_kernel_m8n8k16_s8_s32ILi8ELi8ELi16EEvPaS0_PiS1_iiiiii_param_8,
	.param .u32 _Z25mma_kernel_m8n8k16_s8_s32ILi8ELi8ELi16EEvPaS0_PiS1_iiiiii_param_9
)
{
	.reg .pred 	%p<35>;
	.reg .b16 	%rs<13>;
	.reg .b32 	%r<107>;
	.reg .b64 	%rd<23>;

	ld.param.u64 	%rd7, [_Z25mma_kernel_m8n8k16_s8_s32ILi8ELi8ELi16EEvPaS0_PiS1_iiiiii_param_0];
	ld.param.u64 	%rd8, [_Z25mma_kernel_m8n8k16_s8_s32ILi8ELi8ELi16EEvPaS0_PiS1_iiiiii_param_1];
	ld.param.u64 	%rd5, [_Z25mma_kernel_m8n8k16_s8_s32ILi8ELi8ELi16EEvPaS0_PiS1_iiiiii_param_2];
	ld.param.u64 	%rd6, [_Z25mma_kernel_m8n8k16_s8_s32ILi8ELi8ELi16EEvPaS0_PiS1_iiiiii_param_3];
	ld.param.u32 	%r36, [_Z25mma_kernel_m8n8k16_s8_s32ILi8ELi8ELi16EEvPaS0_PiS1_iiiiii_param_4];
	ld.param.u32 	%r37, [_Z25mma_kernel_m8n8k16_s8_s32ILi8ELi8ELi16EEvPaS0_PiS1_iiiiii_param_5];
	ld.param.u32 	%r38, [_Z25mma_kernel_m8n8k16_s8_s32ILi8ELi8ELi16EEvPaS0_PiS1_iiiiii_param_6];
	ld.param.u32 	%r40, [_Z25mma_kernel_m8n8k16_s8_s32ILi8ELi8ELi16EEvPaS0_PiS1_iiiiii_param_7];
	ld.param.u32 	%r41, [_Z25mma_kernel_m8n8k16_s8_s32ILi8ELi8ELi16EEvPaS0_PiS1_iiiiii_param_8];
	ld.param.u32 	%r42, [_Z25mma_kernel_m8n8k16_s8_s32ILi8ELi8ELi16EEvPaS0_PiS1_iiiiii_param_9];
	cvta.to.global.u64 	%rd9, %rd7;
	cvta.to.global.u64 	%rd1, %rd8;
	mov.u32 	%r43, %tid.x;
	mov.u32 	%r44, %ctaid.x;
	mov.u32 	%r45, %ntid.x;
	mad.lo.s32 	%r46, %r44, %r45, %r43;
	shr.s32 	%r47, %r46, 31;
	shr.u32 	%r48, %r47, 27;
	add.s32 	%r49, %r46, %r48;
	shr.s32 	%r50, %r49, 5;
	and.b32  	%r51, %r49, 65504;
	sub.s32 	%r52, %r46, %r51;
	cvt.u16.u32 	%rs1, %r52;
	cvt.s8.s32 	%rs2, %r52;
	shr.u16 	%rs3, %rs2, 13;
	and.b16  	%rs4, %rs3, 3;
	add.s16 	%rs5, %rs1, %rs4;
	cvt.s16.s8 	%rs6, %rs5;
	shr.s16 	%rs7, %rs6, 2;
	cvt.s32.s16 	%r1, %rs7;
	and.b16  	%rs8, %rs5, -4;
	sub.s16 	%rs9, %rs1, %rs8;
	cvt.u32.u16 	%r53, %rs9;
	cvt.s32.s8 	%r2, %r53;
	rem.s32 	%r54, %r50, %r40;
	shl.b32 	%r55, %r54, 7;
	rem.s32 	%r56, %r50, %r41;
	shl.b32 	%r3, %r56, 7;
	rem.s32 	%r4, %r50, %r42;
	mul.wide.s16 	%r57, %rs7, 16;
	cvt.s16.s8 	%rs10, %rs9;
	mul.wide.s16 	%r58, %rs10, 4;
	add.s32 	%r59, %r57, %r58;
	add.s32 	%r60, %r59, %r55;
	mul.lo.s32 	%r61, %r38, %r36;
	setp.lt.s32 	%p3, %r60, 0;
	setp.ge.s32 	%p4, %r60, %r61;
	cvt.u64.u32 	%rd10, %r60;
	add.s64 	%rd2, %rd9, %rd10;
	mov.b32 	%r97, 0;
	or.pred  	%p5, %p3, %p4;
	@%p5 bra 	$L__BB1_2;
	ld.global.u8 	%r97, [%rd2];
$L__BB1_2:
	add.s32 	%r63, %r60, 1;
	setp.lt.s32 	%p6, %r60, -1;
	setp.ge.s32 	%p7, %r63, %r61;
	mov.b32 	%r98, 0;
	or.pred  	%p8, %p6, %p7;
	@%p8 bra 	$L__BB1_4;
	ld.global.u8 	%rs11, [%rd2+1];
	mul.wide.u16 	%r98, %rs11, 256;
$L__BB1_4:
	add.s32 	%r65, %r60, 2;
	setp.lt.s32 	%p9, %r60, -2;
	setp.ge.s32 	%p10, %r65, %r61;
	mov.b32 	%r99, 0;
	or.pred  	%p11, %p9, %p10;
	@%p11 bra 	$L__BB1_6;
	ld.global.u8 	%r66, [%rd2+2];
	shl.b32 	%r99, %r66, 16;
$L__BB1_6:
	add.s32 	%r68, %r60, 3;
	setp.lt.s32 	%p12, %r60, -3;
	setp.ge.s32 	%p13, %r68, %r61;
	mov.b32 	%r100, 0;
	or.pred  	%p14, %p12, %p13;
	@%p14 bra 	$L__BB1_8;
	ld.global.u8 	%r69, [%rd2+3];
	shl.b32 	%r100, %r69, 24;
$L__BB1_8:
	shl.b32 	%r71, %r2, 5;
	add.s32 	%r72, %r71, %r1;
	add.s32 	%r15, %r72, %r3;
	mul.lo.s32 	%r16, %r38, %r37;
	setp.lt.s32 	%p15, %r15, 0;
	setp.ge.s32 	%p16, %r15, %r16;
	mov.b32 	%r101, 0;
	or.pred  	%p17, %p15, %p16;
	@%p17 bra 	$L__BB1_10;
	cvt.u64.u32 	%rd11, %r15;
	add.s64 	%rd12, %rd1, %rd11;
	ld.global.u8 	%r101, [%rd12];
$L__BB1_10:
	add.s32 	%r19, %r15, 8;
	setp.lt.s32 	%p18, %r19, 0;
	setp.ge.s32 	%p19, %r19, %r16;
	mov.b32 	%r102, 0;
	or.pred  	%p20, %p18, %p19;
	@%p20 bra 	$L__BB1_12;
	cvt.u64.u32 	%rd13, %r19;
	add.s64 	%rd14, %rd1, %rd13;
	ld.global.u8 	%rs12, [%rd14];
	mul.wide.u16 	%r102, %rs12, 256;
$L__BB1_12:
	add.s32 	%r22, %r15, 16;
	setp.lt.s32 	%p21, %r22, 0;
	setp.ge.s32 	%p22, %r22, %r16;
	mov.b32 	%r103, 0;
	or.pred  	%p23, %p21, %p22;
	@%p23 bra 	$L__BB1_14;
	cvt.u64.u32 	%rd15, %r22;
	add.s64 	%rd16, %rd1, %rd15;
	ld.global.u8 	%r76, [%rd16];
	shl.b32 	%r103, %r76, 16;
$L__BB1_14:
	add.s32 	%r25, %r15, 24;
	setp.lt.s32 	%p24, %r25, 0;
	setp.ge.s32 	%p25, %r25, %r16;
	mov.b32 	%r104, 0;
	or.pred  	%p26, %p24, %p25;
	@%p26 bra 	$L__BB1_16;
	cvt.u64.u32 	%rd17, %r25;
	add.s64 	%rd18, %rd1, %rd17;
	ld.global.u8 	%r78, [%rd18];
	shl.b32 	%r104, %r78, 24;
$L__BB1_16:
	shl.b32 	%r80, %r1, 3;
	shl.b32 	%r81, %r2, 1;
	add.s32 	%r82, %r80, %r81;
	shl.b32 	%r83, %r4, 6;
	add.s32 	%r84, %r82, %r83;
	mul.lo.s32 	%r29, %r37, %r36;
	setp.gt.s32 	%p27, %r84, -1;
	setp.lt.s32 	%p28, %r84, %r29;
	and.pred  	%p1, %p27, %p28;
	cvta.to.global.u64 	%rd19, %rd5;
	mul.wide.u32 	%rd20, %r84, 4;
	add.s64 	%rd3, %rd19, %rd20;
	not.pred 	%p29, %p1;
	@%p29 bra 	$L__BB1_18;
	ld.global.u32 	%r105, [%rd3];
$L__BB1_18:
	add.s32 	%r86, %r84, 1;
	setp.gt.s32 	%p30, %r84, -2;
	setp.lt.s32 	%p31, %r86, %r29;
	and.pred  	%p2, %p30, %p31;
	not.pred 	%p32, %p2;
	@%p32 bra 	$L__BB1_20;
	ld.global.u32 	%r106, [%rd3+4];
$L__BB1_20:
	or.b32  	%r93, %r100, %r99;
	or.b32  	%r94, %r93, %r98;
	or.b32  	%r89, %r94, %r97;
	or.b32  	%r95, %r104, %r103;
	or.b32  	%r96, %r95, %r102;
	or.b32  	%r90, %r96, %r101;
	// begin inline asm
	mma.sync.aligned.m8n8k16.row.col.s32.s8.s8.s32  { %r87, %r88 },  { %r89 },  { %r90 },  { %r105, %r106 };
	// end inline asm
	cvta.to.global.u64 	%rd21, %rd6;
	add.s64 	%rd4, %rd21, %rd20;
	@%p29 bra 	$L__BB1_22;
	st.global.u32 	[%rd4], %r87;
$L__BB1_22:
	@%p32 bra 	$L__BB1_24;
	st.global.u32 	[%rd4+4], %r88;
$L__BB1_24:
	ret;

}
	// .globl	_Z30mma_kernel_m16n8k8_ptx_f16_f32ILi16ELi8ELi8EEvP6__halfS1_PfS2_iiiiii
.visible .entry _Z30mma_kernel_m16n8k8_ptx_f16_f32ILi16ELi8ELi8EEvP6__halfS1_PfS2_iiiiii(
	.param .u64 .ptr .align 1 _Z30mma_kernel_m16n8k8_ptx_f16_f32ILi16ELi8ELi8EEvP6__halfS1_PfS2_iiiiii_param_0,
	.param .u64 .ptr .align 1 _Z30mma_kernel_m16n8k8_ptx_f16_f32ILi16ELi8ELi8EEvP6__halfS1_PfS2_iiiiii_param_1,
	.param .u64 .ptr .align 1 _Z30mma_kernel_m16n8k8_ptx_f16_f32ILi16ELi8ELi8EEvP6__halfS1_PfS2_iiiiii_param_2,
	.param .u64 .ptr .align 1 _Z30mma_kernel_m16n8k8_ptx_f16_f32ILi16ELi8ELi8EEvP6__halfS1_PfS2_iiiiii_param_3,
	.param .u32 _Z30mma_kernel_m16n8k8_ptx_f16_f32ILi16ELi8ELi8EEvP6__halfS1_PfS2_iiiiii_param_4,
	.param .u32 _Z30mma_kernel_m16n8k8_ptx_f16_f32ILi16ELi8ELi8EEvP6__halfS1_PfS2_iiiiii_param_5,
	.param .u32 _Z30mma_kernel_m16n8k8_ptx_f16_f32ILi16ELi8ELi8EEvP6__halfS1_PfS2_iiiiii_param_6,
	.param .u32 _Z30mma_kernel_m16n8k8_ptx_f16_f32ILi16ELi8ELi8EEvP6__halfS1_PfS2_iiiiii_param_7,
	.param .u32 _Z30mma_kernel_m16n8k8_ptx_f16_f32ILi16ELi8ELi8EEvP6__halfS1_PfS2_iiiiii_param_8,
	.param .u32 _Z30mma_kernel_m16n8k8_ptx_f16_f32ILi16ELi8ELi8EEvP6__halfS1_PfS2_iiiiii_param_9
)
{
	.reg .pred 	%p<39>;
	.reg .b16 	%rs<27>;
	.reg .b32 	%r<69>;
	.reg .b32 	%f<29>;
	.reg .b64 	%rd<25>;

	ld.param.u64 	%rd11, [_Z30mma_kernel_m16n8k8_ptx_f16_f32ILi16ELi8ELi8EEvP6__halfS1_PfS2_iiiiii_param_0];
	ld.param.u64 	%rd12, [_Z30mma_kernel_m16n8k8_ptx_f16_f32ILi16ELi8ELi8EEvP6__halfS1_PfS2_iiiiii_param_1];
	ld.param.u64 	%rd13, [_Z30mma_kernel_m16n8k8_ptx_f16_f32ILi16ELi8ELi8EEvP6__halfS1_PfS2_iiiiii_param_2];
	ld.param.u64 	%rd14, [_Z30mma_kernel_m16n8k8_ptx_f16_f32ILi16ELi8ELi8EEvP6__halfS1_PfS2_iiiiii_param_3];
	ld.param.u32 	%r23, [_Z30mma_kernel_m16n8k8_ptx_f16_f32ILi16ELi8ELi8EEvP6__halfS1_PfS2_iiiiii_param_4];
	ld.param.u32 	%r25, [_Z30mma_kernel_m16n8k8_ptx_f16_f32ILi16ELi8ELi8EEvP6__halfS1_PfS2_iiiiii_param_6];
	ld.param.u32 	%r27, [_Z30mma_kernel_m16n8k8_ptx_f16_f32ILi16ELi8ELi8EEvP6__halfS1_PfS2_iiiiii_param_7];
	ld.param.u32 	%r28, [_Z30mma_kernel_m16n8k8_ptx_f16_f32ILi16ELi8ELi8EEvP6__halfS1_PfS2_iiiiii_param_8];
	ld.param.u32 	%r29, [_Z30mma_kernel_m16n8k8_ptx_f16_f32ILi16ELi8ELi8EEvP6__halfS1_PfS2_iiiiii_param_9];
	cvta.to.global.u64 	%rd1, %rd11;
	cvta.to.global.u64 	%rd2, %rd12;
	cvta.to.global.u64 	%rd3, %rd13;
	cvta.to.global.u64 	%rd4, %rd14;
	mov.u32 	%r30, %tid.x;
	mov.u32 	%r31, %ctaid.x;
	mov.u32 	%r32, %ntid.x;
	mad.lo.s32 	%r33, %r31, %r32, %r30;
	shr.s32 	%r34, %r33, 31;
	shr.u32 	%r35, %r34, 27;
	add.s32 	%r36, %r33, %r35;
	shr.s32 	%r37, %r36, 5;
	and.b32  	%r38, %r36, 65504;
	sub.s32 	%r39, %r33, %r38;
	cvt.u16.u32 	%rs5, %r39;
	cvt.s8.s32 	%rs6, %r39;
	shr.u16 	%rs7, %rs6, 13;
	and.b16  	%rs8, %rs7, 3;
	add.s16 	%rs9, %rs5, %rs8;
	cvt.s16.s8 	%rs10, %rs9;
	shr.s16 	%rs11, %rs10, 2;
	cvt.s32.s16 	%r1, %rs11;
	and.b16  	%rs12, %rs9, -4;
	sub.s16 	%rs13, %rs5, %rs12;
	cvt.u32.u16 	%r40, %rs13;
	cvt.s32.s8 	%r2, %r40;
	rem.s32 	%r41, %r37, %r27;
	shl.b32 	%r42, %r41, 7;
	rem.s32 	%r43, %r37, %r28;
	shl.b32 	%r3, %r43, 6;
	rem.s32 	%r4, %r37, %r29;
	cvt.s16.s8 	%rs14, %rs13;
	mul.wide.s16 	%r5, %rs14, 2;
	add.s32 	%r44, %r42, %r5;
	mul.lo.s32 	%r45, %r25, %r23;
	mul.wide.s16 	%r7, %rs11, 8;
	add.s32 	%r46, %r44, %r7;
	setp.lt.s32 	%p5, %r46, 0;
	setp.ge.s32 	%p6, %r46, %r45;
	mul.wide.u32 	%rd15, %r46, 2;
	add.s64 	%rd5, %rd1, %rd15;
	or.pred  	%p7, %p5, %p6;
	@%p7 bra 	$L__BB2_2;
	ld.global.u16 	%rs15, [%rd5];
	mov.b32 	%r66, {%rs15, %rs16};
$L__BB2_2:
	add.s32 	%r47, %r46, 1;
	setp.lt.s32 	%p8, %r46, -1;
	setp.ge.s32 	%p9, %r47, %r45;
	or.pred  	%p10, %p8, %p9;
	@%p10 bra 	$L__BB2_4;
	ld.global.u16 	%rs17, [%rd5+2];
	cvt.u16.u32 	%rs18, %r66;
	mov.b32 	%r66, {%rs18, %rs17};
$L__BB2_4:
	add.s32 	%r49, %r46, 64;
	setp.lt.s32 	%p11, %r49, 0;
	setp.ge.s32 	%p12, %r49, %r45;
	mul.wide.u32 	%rd16, %r49, 2;
	add.s64 	%rd6, %rd1, %rd16;
	or.pred  	%p13, %p11, %p12;
	@%p13 bra 	$L__BB2_6;
	ld.global.u16 	%rs19, [%rd6];
	mov.b32 	%r68, {%rs19, %rs20};
$L__BB2_6:
	add.s32 	%r50, %r46, 65;
	setp.lt.s32 	%p14, %r50, 0;
	setp.ge.s32 	%p15, %r50, %r45;
	or.pred  	%p16, %p14, %p15;
	@%p16 bra 	$L__BB2_8;
	ld.global.u16 	%rs21, [%rd6+2];
	cvt.u16.u32 	%rs22, %r68;
	mov.b32 	%r68, {%rs22, %rs21};
$L__BB2_8:
	ld.param.u32 	%r63, [_Z30mma_kernel_m16n8k8_ptx_f16_f32ILi16ELi8ELi8EEvP6__halfS1_PfS2_iiiiii_param_5];
	shl.b32 	%r51, %r2, 4;
	add.s32 	%r52, %r51, %r1;
	add.s32 	%r17, %r52, %r3;
	mul.lo.s32 	%r18, %r25, %r63;
	setp.lt.s32 	%p17, %r17, 0;
	setp.ge.s32 	%p18, %r17, %r18;
	or.pred  	%p19, %p17, %p18;
	@%p19 bra 	$L__BB2_10;
	mul.wide.u32 	%rd17, %r17, 2;
	add.s64 	%rd18, %rd2, %rd17;
	ld.global.u16 	%rs25, [%rd18];
$L__BB2_10:
	add.s32 	%r19, %r17, 8;
	setp.lt.s32 	%p20, %r19, 0;
	setp.ge.s32 	%p21, %r19, %r18;
	or.pred  	%p22, %p20, %p21;
	@%p22 bra 	$L__BB2_12;
	mul.wide.u32 	%rd19, %r19, 2;
	add.s64 	%rd20, %rd2, %rd19;
	ld.global.u16 	%rs26, [%rd20];
$L__BB2_12:
	ld.param.u32 	%r64, [_Z30mma_kernel_m16n8k8_ptx_f16_f32ILi16ELi8ELi8EEvP6__halfS1_PfS2_iiiiii_param_5];
	ld.param.u32 	%r62, [_Z30mma_kernel_m16n8k8_ptx_f16_f32ILi16ELi8ELi8EEvP6__halfS1_PfS2_iiiiii_param_4];
	shl.b32 	%r55, %r4, 7;
	add.s32 	%r56, %r55, %r5;
	mul.lo.s32 	%r20, %r64, %r62;
	add.s32 	%r21, %r56, %r7;
	setp.gt.s32 	%p23, %r21, -1;
	setp.lt.s32 	%p24, %r21, %r20;
	and.pred  	%p1, %p23, %p24;
	mul.wide.u32 	%rd21, %r21, 4;
	add.s64 	%rd7, %rd3, %rd21;
	not.pred 	%p25, %p1;
	@%p25 bra 	$L__BB2_14;
	ld.global.f32 	%f25, [%rd7];
$L__BB2_14:
	add.s32 	%r57, %r21, 1;
	setp.gt.s32 	%p26, %r21, -2;
	setp.lt.s32 	%p27, %r57, %r20;
	and.pred  	%p2, %p26, %p27;
	not.pred 	%p28, %p2;
	@%p28 bra 	$L__BB2_16;
	ld.global.f32 	%f26, [%rd7+4];
$L__BB2_16:
	add.s32 	%r22, %r21, 64;
	setp.gt.s32 	%p29, %r22, -1;
	setp.lt.s32 	%p30, %r22, %r20;
	and.pred  	%p3, %p29, %p30;
	mul.wide.u32 	%rd22, %r22, 4;
	add.s64 	%rd8, %rd3, %rd22;
	not.pred 	%p31, %p3;
	@%p31 bra 	$L__BB2_18;
	ld.global.f32 	%f27, [%rd8];
$L__BB2_18:
	add.s32 	%r58, %r21, 65;
	setp.gt.s32 	%p32, %r58, -1;
	setp.lt.s32 	%p33, %r58, %r20;
	and.pred  	%p4, %p32, %p33;
	not.pred 	%p34, %p4;
	@%p34 bra 	$L__BB2_20;
	ld.global.f32 	%f28, [%rd8+4];
$L__BB2_20:
	mov.b32 	%r61, {%rs25, %rs26};
	// begin inline asm
	mma.sync.aligned.m16n8k8.row.col.f32.f16.f16.f32  { %f17, %f18, %f19, %f20 },  { %r66, %r68 },  { %r61 },  { %f25, %f26, %f27, %f28 };
	// end inline asm
	add.s64 	%rd9, %rd4, %rd21;
	@%p25 bra 	$L__BB2_22;
	st.global.f32 	[%rd9], %f17;
$L__BB2_22:
	@%p28 bra 	$L__BB2_24;
	st.global.f32 	[%rd9+4], %f18;
$L__BB2_24:
	add.s64 	%rd10, %rd4, %rd22;
	@%p31 bra 	$L__BB2_26;
	st.global.f32 	[%rd10], %f19;
$L__BB2_26:
	@%p34 bra 	$L__BB2_28;
	st.global.f32 	[%rd10+4], %f20;
$L__BB2_28:
	ret;

}
	// .globl	_Z31mma_kernel_m16n8k16_ptx_f16_f32ILi16ELi8ELi16EEvP6__halfS1_PfS2_iiiiii
.visible .entry _Z31mma_kernel_m16n8k16_ptx_f16_f32ILi16ELi8ELi16EEvP6__halfS1_PfS2_iiiiii(
	.param .u64 .ptr .align 1 _Z31mma_kernel_m16n8k16_ptx_f16_f32ILi16ELi8ELi16EEvP6__halfS1_PfS2_iiiiii_param_0,
	.param .u64 .ptr .align 1 _Z31mma_kernel_m16n8k16_ptx_f16_f32ILi16ELi8ELi16EEvP6__halfS1_PfS2_iiiiii_param_1,
	.param .u64 .ptr .align 1 _Z31mma_kernel_m16n8k16_ptx_f16_f32ILi16ELi8ELi16EEvP6__halfS1_PfS2_iiiiii_param_2,
	.param .u64 .ptr .align 1 _Z31mma_kernel_m16n8k16_ptx_f16_f32ILi16ELi8ELi16EEvP6__halfS1_PfS2_iiiiii_param_3,
	.param .u32 _Z31mma_kernel_m16n8k16_ptx_f16_f32ILi16ELi8ELi16EEvP6__halfS1_PfS2_iiiiii_param_4,
	.param .u32 _Z31mma_kernel_m16n8k16_ptx_f16_f32ILi16ELi8ELi16EEvP6__halfS1_PfS2_iiiiii_param_5,
	.param .u32 _Z31mma_kernel_m16n8k16_ptx_f16_f32ILi16ELi8ELi16EEvP6__halfS1_PfS2_iiiiii_param_6,
	.param .u32 _Z31mma_kernel_m16n8k16_ptx_f16_f32ILi16ELi8ELi16EEvP6__halfS1_PfS2_iiiiii_param_7,
	.param .u32 _Z31mma_kernel_m16n8k16_ptx_f16_f32ILi16ELi8ELi16EEvP6__halfS1_PfS2_iiiiii_param_8,
	.param .u32 _Z31mma_kernel_m16n8k16_ptx_f16_f32ILi16ELi8ELi16EEvP6__halfS1_PfS2_iiiiii_param_9
)
{
	.reg .pred 	%p<57>;
	.reg .b16 	%rs<35>;
	.reg .b32 	%r<108>;
	.reg .b32 	%f<33>;
	.reg .b64 	%rd<33>;

	ld.param.u64 	%rd13, [_Z31mma_kernel_m16n8k16_ptx_f16_f32ILi16ELi8ELi16EEvP6__halfS1_PfS2_iiiiii_param_0];
	ld.param.u64 	%rd14, [_Z31mma_kernel_m16n8k16_ptx_f16_f32ILi16ELi8ELi16EEvP6__halfS1_PfS2_iiiiii_param_1];
	ld.param.u64 	%rd15, [_Z31mma_kernel_m16n8k16_ptx_f16_f32ILi16ELi8ELi16EEvP6__halfS1_PfS2_iiiiii_param_2];
	ld.param.u64 	%rd16, [_Z31mma_kernel_m16n8k16_ptx_f16_f32ILi16ELi8ELi16EEvP6__halfS1_PfS2_iiiiii_param_3];
	ld.param.u32 	%r41, [_Z31mma_kernel_m16n8k16_ptx_f16_f32ILi16ELi8ELi16EEvP6__halfS1_PfS2_iiiiii_param_4];
	ld.param.u32 	%r43, [_Z31mma_kernel_m16n8k16_ptx_f16_f32ILi16ELi8ELi16EEvP6__halfS1_PfS2_iiiiii_param_6];
	ld.param.u32 	%r45, [_Z31mma_kernel_m16n8k16_ptx_f16_f32ILi16ELi8ELi16EEvP6__halfS1_PfS2_iiiiii_param_7];
	ld.param.u32 	%r46, [_Z31mma_kernel_m16n8k16_ptx_f16_f32ILi16ELi8ELi16EEvP6__halfS1_PfS2_iiiiii_param_8];
	ld.param.u32 	%r47, [_Z31mma_kernel_m16n8k16_ptx_f16_f32ILi16ELi8ELi16EEvP6__halfS1_PfS2_iiiiii_param_9];
	cvta.to.global.u64 	%rd1, %rd13;
	cvta.to.global.u64 	%rd2, %rd14;
	cvta.to.global.u64 	%rd3, %rd15;
	cvta.to.global.u64 	%rd4, %rd16;
	mov.u32 	%r48, %tid.x;
	mov.u32 	%r49, %ctaid.x;
	mov.u32 	%r50, %ntid.x;
	mad.lo.s32 	%r51, %r49, %r50, %r48;
	shr.s32 	%r52, %r51, 31;
	shr.u32 	%r53, %r52, 27;
	add.s32 	%r54, %r51, %r53;
	shr.s32 	%r55, %r54, 5;
	and.b32  	%r56, %r54, 65504;
	sub.s32 	%r57, %r51, %r56;
	cvt.u16.u32 	%rs1, %r57;
	cvt.s8.s32 	%rs2, %r57;
	shr.u16 	%rs3, %rs2, 13;
	and.b16  	%rs4, %rs3, 3;
	add.s16 	%rs5, %rs1, %rs4;
	cvt.s16.s8 	%rs6, %rs5;
	shr.s16 	%rs7, %rs6, 2;
	cvt.s32.s16 	%r1, %rs7;
	and.b16  	%rs8, %rs5, -4;
	sub.s16 	%rs9, %rs1, %rs8;
	cvt.u32.u16 	%r58, %rs9;
	cvt.s32.s8 	%r2, %r58;
	rem.s32 	%r59, %r55, %r45;
	shl.b32 	%r60, %r59, 8;
	rem.s32 	%r3, %r55, %r46;
	rem.s32 	%r61, %r55, %r47;
	shl.b32 	%r4, %r61, 7;
	cvt.s16.s8 	%rs10, %rs9;
	mul.wide.s16 	%r5, %rs10, 2;
	add.s32 	%r62, %r60, %r5;
	mul.lo.s32 	%r63, %r43, %r41;
	mul.wide.s16 	%r64, %rs7, 16;
	add.s32 	%r65, %r62, %r64;
	setp.lt.s32 	%p5, %r65, 0;
	setp.ge.s32 	%p6, %r65, %r63;
	mul.wide.u32 	%rd17, %r65, 2;
	add.s64 	%rd5, %rd1, %rd17;
	or.pred  	%p7, %p5, %p6;
	@%p7 bra 	$L__BB3_2;
	ld.global.u16 	%rs11, [%rd5];
	mov.b32 	%r97, {%rs11, %rs12};
$L__BB3_2:
	add.s32 	%r66, %r65, 1;
	setp.lt.s32 	%p8, %r65, -1;
	setp.ge.s32 	%p9, %r66, %r63;
	or.pred  	%p10, %p8, %p9;
	@%p10 bra 	$L__BB3_4;
	ld.global.u16 	%rs13, [%rd5+2];
	cvt.u16.u32 	%rs14, %r97;
	mov.b32 	%r97, {%rs14, %rs13};
$L__BB3_4:
	add.s32 	%r68, %r65, 128;
	setp.lt.s32 	%p11, %r68, 0;
	setp.ge.s32 	%p12, %r68, %r63;
	mul.wide.u32 	%rd18, %r68, 2;
	add.s64 	%rd6, %rd1, %rd18;
	or.pred  	%p13, %p11, %p12;
	@%p13 bra 	$L__BB3_6;
	ld.global.u16 	%rs15, [%rd6];
	mov.b32 	%r99, {%rs15, %rs16};
$L__BB3_6:
	add.s32 	%r69, %r65, 129;
	setp.lt.s32 	%p14, %r69, 0;
	setp.ge.s32 	%p15, %r69, %r63;
	or.pred  	%p16, %p14, %p15;
	@%p16 bra 	$L__BB3_8;
	ld.global.u16 	%rs17, [%rd6+2];
	cvt.u16.u32 	%rs18, %r99;
	mov.b32 	%r99, {%rs18, %rs17};
$L__BB3_8:
	add.s32 	%r71, %r65, 8;
	setp.lt.s32 	%p17, %r71, 0;
	setp.ge.s32 	%p18, %r71, %r63;
	mul.wide.u32 	%rd19, %r71, 2;
	add.s64 	%rd7, %rd1, %rd19;
	or.pred  	%p19, %p17, %p18;
	@%p19 bra 	$L__BB3_10;
	ld.global.u16 	%rs19, [%rd7];
	mov.b32 	%r101, {%rs19, %rs20};
$L__BB3_10:
	add.s32 	%r72, %r65, 9;
	setp.lt.s32 	%p20, %r72, 0;
	setp.ge.s32 	%p21, %r72, %r63;
	or.pred  	%p22, %p20, %p21;
	@%p22 bra 	$L__BB3_12;
	ld.global.u16 	%rs21, [%rd7+2];
	cvt.u16.u32 	%rs22, %r101;
	mov.b32 	%r101, {%rs22, %rs21};
$L__BB3_12:
	add.s32 	%r74, %r65, 136;
	setp.lt.s32 	%p23, %r74, 0;
	setp.ge.s32 	%p24, %r74, %r63;
	mul.wide.u32 	%rd20, %r74, 2;
	add.s64 	%rd8, %rd1, %rd20;
	or.pred  	%p25, %p23, %p24;
	@%p25 bra 	$L__BB3_14;
	ld.global.u16 	%rs23, [%rd8];
	mov.b32 	%r103, {%rs23, %rs24};
$L__BB3_14:
	add.s32 	%r75, %r65, 137;
	setp.lt.s32 	%p26, %r75, 0;
	setp.ge.s32 	%p27, %r75, %r63;
	or.pred  	%p28, %p26, %p27;
	@%p28 bra 	$L__BB3_16;
	ld.global.u16 	%rs25, [%rd8+2];
	cvt.u16.u32 	%rs26, %r103;
	mov.b32 	%r103, {%rs26, %rs25};
$L__BB3_16:
	ld.param.u32 	%r94, [_Z31mma_kernel_m16n8k16_ptx_f16_f32ILi16ELi8ELi16EEvP6__halfS1_PfS2_iiiiii_param_5];
	shl.b32 	%r77, %r3, 7;
	add.s32 	%r78, %r77, %r1;
	mul.lo.s32 	%r24, %r43, %r94;
	shl.b32 	%r79, %r2, 4;
	add.s32 	%r80, %r78, %r79;
	setp.lt.s32 	%p29, %r80, 0;
	setp.ge.s32 	%p30, %r80, %r24;
	or.pred  	%p31, %p29, %p30;
	@%p31 bra 	$L__BB3_18;
	mul.wide.u32 	%rd21, %r80, 2;
	add.s64 	%rd22, %rd2, %rd21;
	ld.global.u16 	%rs27, [%rd22];
	mov.b32 	%r105, {%rs27, %rs28};
$L__BB3_18:
	add.s32 	%r28, %r80, 8;
	setp.lt.s32 	%p32, %r28, 0;
	setp.ge.s32 	%p33, %r28, %r24;
	or.pred  	%p34, %p32, %p33;
	@%p34 bra 	$L__BB3_20;
	mul.wide.u32 	%rd23, %r28, 2;
	add.s64 	%rd24, %rd2, %rd23;
	ld.global.u16 	%rs29, [%rd24];
	cvt.u16.u32 	%rs30, %r105;
	mov.b32 	%r105, {%rs30, %rs29};
$L__BB3_20:
	add.s32 	%r31, %r80, 64;
	setp.lt.s32 	%p35, %r31, 0;
	setp.ge.s32 	%p36, %r31, %r24;
	or.pred  	%p37, %p35, %p36;
	@%p37 bra 	$L__BB3_22;
	mul.wide.u32 	%rd25, %r31, 2;
	add.s64 	%rd26, %rd2, %rd25;
	ld.global.u16 	%rs31, [%rd26];
	mov.b32 	%r107, {%rs31, %rs32};
$L__BB3_22:
	add.s32 	%r34, %r80, 72;
	setp.lt.s32 	%p38, %r34, 0;
	setp.ge.s32 	%p39, %r34, %r24;
	or.pred  	%p40, %p38, %p39;
	@%p40 bra 	$L__BB3_24;
	mul.wide.u32 	%rd27, %r34, 2;
	add.s64 	%rd28, %rd2, %rd27;
	ld.global.u16 	%rs33, [%rd28];
	cvt.u16.u32 	%rs34, %r107;
	mov.b32 	%r107, {%rs34, %rs33};
$L__BB3_24:
	ld.param.u32 	%r95, [_Z31mma_kernel_m16n8k16_ptx_f16_f32ILi16ELi8ELi16EEvP6__halfS1_PfS2_iiiiii_param_5];
	shl.b32 	%r83, %r1, 3;
	add.s32 	%r84, %r83, %r5;
	add.s32 	%r37, %r84, 64;
	add.s32 	%r85, %r37, %r4;
	mul.lo.s32 	%r38, %r95, %r41;
	add.s32 	%r39, %r85, -64;
	setp.gt.s32 	%p41, %r39, -1;
	setp.lt.s32 	%p42, %r39, %r38;
	and.pred  	%p1, %p41, %p42;
	mul.wide.u32 	%rd29, %r39, 4;
	add.s64 	%rd9, %rd3, %rd29;
	not.pred 	%p43, %p1;
	@%p43 bra 	$L__BB3_26;
	ld.global.f32 	%f29, [%rd9];
$L__BB3_26:
	add.s32 	%r86, %r39, 1;
	setp.gt.s32 	%p44, %r39, -2;
	setp.lt.s32 	%p45, %r86, %r38;
	and.pred  	%p2, %p44, %p45;
	not.pred 	%p46, %p2;
	@%p46 bra 	$L__BB3_28;
	ld.global.f32 	%f30, [%rd9+4];
$L__BB3_28:
	setp.gt.s32 	%p47, %r85, -1;
	setp.lt.s32 	%p48, %r85, %r38;
	and.pred  	%p3, %p47, %p48;
	mul.wide.u32 	%rd30, %r85, 4;
	add.s64 	%rd10, %rd3, %rd30;
	not.pred 	%p49, %p3;
	@%p49 bra 	$L__BB3_30;
	ld.global.f32 	%f31, [%rd10];
$L__BB3_30:
	add.s32 	%r87, %r39, 65;
	setp.gt.s32 	%p50, %r87, -1;
	setp.lt.s32 	%p51, %r87, %r38;
	and.pred  	%p4, %p50, %p51;
	not.pred 	%p52, %p4;
	@%p52 bra 	$L__BB3_32;
	ld.global.f32 	%f32, [%rd10+4];
$L__BB3_32:
	// begin inline asm
	mma.sync.aligned.m16n8k16.row.col.f32.f16.f16.f32  { %f17, %f18, %f19, %f20 },  { %r97, %r99, %r101, %r103 },  { %r105, %r107 },  { %f29, %f30, %f31, %f32 };
	// end inline asm
	add.s64 	%rd11, %rd4, %rd29;
	@%p43 bra 	$L__BB3_34;
	st.global.f32 	[%rd11], %f17;
$L__BB3_34:
	@%p46 bra 	$L__BB3_36;
	st.global.f32 	[%rd11+4], %f18;
$L__BB3_36:
	add.s64 	%rd12, %rd4, %rd30;
	@%p49 bra 	$L__BB3_38;
	st.global.f32 	[%rd12], %f19;
$L__BB3_38:
	@%p52 bra 	$L__BB3_40;
	st.global.f32 	[%rd12+4], %f20;
$L__BB3_40:
	ret;

}
	// .globl	_Z31mma_kernel_m16n8k16_ptx_f16_f16ILi16ELi8ELi16EEvP6__halfS1_S1_S1_iiiiii
.visible .entry _Z31mma_kernel_m16n8k16_ptx_f16_f16ILi16ELi8ELi16EEvP6__halfS1_S1_S1_iiiiii(
	.param .u64 .ptr .align 1 _Z31mma_kernel_m16n8k16_ptx_f16_f16ILi16ELi8ELi16EEvP6__halfS1_S1_S1_iiiiii_param_0,
	.param .u64 .ptr .align 1 _Z31mma_kernel_m16n8k16_ptx_f16_f16ILi16ELi8ELi16EEvP6__halfS1_S1_S1_iiiiii_param_1,
	.param .u64 .ptr .align 1 _Z31mma_kernel_m16n8k16_ptx_f16_f16ILi16ELi8ELi16EEvP6__halfS1_S1_S1_iiiiii_param_2,
	.param .u64 .ptr .align 1 _Z31mma_kernel_m16n8k16_ptx_f16_f16ILi16ELi8ELi16EEvP6__halfS1_S1_S1_iiiiii_param_3,
	.param .u32 _Z31mma_kernel_m16n8k16_ptx_f16_f16ILi16ELi8ELi16EEvP6__halfS1_S1_S1_iiiiii_param_4,
	.param .u32 _Z31mma_kernel_m16n8k16_ptx_f16_f16ILi16ELi8ELi16EEvP6__halfS1_S1_S1_iiiiii_param_5,
	.param .u32 _Z31mma_kernel_m16n8k16_ptx_f16_f16ILi16ELi8ELi16EEvP6__halfS1_S1_S1_iiiiii_param_6,
	.param .u32 _Z31mma_kernel_m16n8k16_ptx_f16_f16ILi16ELi8ELi16EEvP6__halfS1_S1_S1_iiiiii_param_7,
	.param .u32 _Z31mma_kernel_m16n8k16_ptx_f16_f16ILi16ELi8ELi16EEvP6__halfS1_S1_S1_iiiiii_param_8,
	.param .u32 _Z31mma_kernel_m16n8k16_ptx_f16_f16ILi16ELi8ELi16EEvP6__halfS1_S1_S1_iiiiii_param_9
)
{
	.reg .pred 	%p<57>;
	.reg .b16 	%rs<45>;
	.reg .b32 	%r<130>;
	.reg .b64 	%rd<33>;

	ld.param.u64 	%rd13, [_Z31mma_kernel_m16n8k16_ptx_f16_f16ILi16ELi8ELi16EEvP6__halfS1_S1_S1_iiiiii_param_0];
	ld.param.u64 	%rd14, [_Z31mma_kernel_m16n8k16_ptx_f16_f16ILi16ELi8ELi16EEvP6__halfS1_S1_S1_iiiiii_param_1];
	ld.param.u64 	%rd15, [_Z31mma_kernel_m16n8k16_ptx_f16_f16ILi16ELi8ELi16EEvP6__halfS1_S1_S1_iiiiii_param_2];
	ld.param.u64 	%rd16, [_Z31mma_kernel_m16n8k16_ptx_f16_f16ILi16ELi8ELi16EEvP6__halfS1_S1_S1_iiiiii_param_3];
	ld.param.u32 	%r51, [_Z31mma_kernel_m16n8k16_ptx_f16_f16ILi16ELi8ELi16EEvP6__halfS1_S1_S1_iiiiii_param_4];
	ld.param.u32 	%r53, [_Z31mma_kernel_m16n8k16_ptx_f16_f16ILi16ELi8ELi16EEvP6__halfS1_S1_S1_iiiiii_param_6];
	ld.param.u32 	%r55, [_Z31mma_kernel_m16n8k16_ptx_f16_f16ILi16ELi8ELi16EEvP6__halfS1_S1_S1_iiiiii_param_7];
	ld.param.u32 	%r56, [_Z31mma_kernel_m16n8k16_ptx_f16_f16ILi16ELi8ELi16EEvP6__halfS1_S1_S1_iiiiii_param_8];
	ld.param.u32 	%r57, [_Z31mma_kernel_m16n8k16_ptx_f16_f16ILi16ELi8ELi16EEvP6__halfS1_S1_S1_iiiiii_param_9];
	cvta.to.global.u64 	%rd1, %rd13;
	cvta.to.global.u64 	%rd2, %rd14;
	cvta.to.global.u64 	%rd3, %rd15;
	cvta.to.global.u64 	%rd4, %rd16;
	mov.u32 	%r58, %tid.x;
	mov.u32 	%r59, %ctaid.x;
	mov.u32 	%r60, %ntid.x;
	mad.lo.s32 	%r61, %r59, %r60, %r58;
	shr.s32 	%r62, %r61, 31;
	shr.u32 	%r63, %r62, 27;
	add.s32 	%r64, %r61, %r63;
	shr.s32 	%r65, %r64, 5;
	and.b32  	%r66, %r64, 65504;
	sub.s32 	%r67, %r61, %r66;
	cvt.u16.u32 	%rs1, %r67;
	cvt.s8.s32 	%rs2, %r67;
	shr.u16 	%rs3, %rs2, 13;
	and.b16  	%rs4, %rs3, 3;
	add.s16 	%rs5, %rs1, %rs4;
	cvt.s16.s8 	%rs6, %rs5;
	shr.s16 	%rs7, %rs6, 2;
	cvt.s32.s16 	%r1, %rs7;
	and.b16  	%rs8, %rs5, -4;
	sub.s16 	%rs9, %rs1, %rs8;
	cvt.u32.u16 	%r68, %rs9;
	cvt.s32.s8 	%r2, %r68;
	rem.s32 	%r69, %r65, %r55;
	shl.b32 	%r70, %r69, 8;
	rem.s32 	%r3, %r65, %r56;
	rem.s32 	%r71, %r65, %r57;
	shl.b32 	%r4, %r71, 7;
	cvt.s16.s8 	%rs10, %rs9;
	mul.wide.s16 	%r5, %rs10, 2;
	add.s32 	%r72, %r70, %r5;
	mul.lo.s32 	%r73, %r53, %r51;
	mul.wide.s16 	%r74, %rs7, 16;
	add.s32 	%r75, %r72, %r74;
	setp.lt.s32 	%p5, %r75, 0;
	setp.ge.s32 	%p6, %r75, %r73;
	mul.wide.u32 	%rd17, %r75, 2;
	add.s64 	%rd5, %rd1, %rd17;
	or.pred  	%p7, %p5, %p6;
	@%p7 bra 	$L__BB4_2;
	ld.global.u16 	%rs11, [%rd5];
	mov.b32 	%r115, {%rs11, %rs12};
$L__BB4_2:
	add.s32 	%r76, %r75, 1;
	setp.lt.s32 	%p8, %r75, -1;
	setp.ge.s32 	%p9, %r76, %r73;
	or.pred  	%p10, %p8, %p9;
	@%p10 bra 	$L__BB4_4;
	ld.global.u16 	%rs13, [%rd5+2];
	cvt.u16.u32 	%rs14, %r115;
	mov.b32 	%r115, {%rs14, %rs13};
$L__BB4_4:
	add.s32 	%r78, %r75, 128;
	setp.lt.s32 	%p11, %r78, 0;
	setp.ge.s32 	%p12, %r78, %r73;
	mul.wide.u32 	%rd18, %r78, 2;
	add.s64 	%rd6, %rd1, %rd18;
	or.pred  	%p13, %p11, %p12;
	@%p13 bra 	$L__BB4_6;
	ld.global.u16 	%rs15, [%rd6];
	mov.b32 	%r117, {%rs15, %rs16};
$L__BB4_6:
	add.s32 	%r79, %r75, 129;
	setp.lt.s32 	%p14, %r79, 0;
	setp.ge.s32 	%p15, %r79, %r73;
	or.pred  	%p16, %p14, %p15;
	@%p16 bra 	$L__BB4_8;
	ld.global.u16 	%rs17, [%rd6+2];
	cvt.u16.u32 	%rs18, %r117;
	mov.b32 	%r117, {%rs18, %rs17};
$L__BB4_8:
	add.s32 	%r81, %r75, 8;
	setp.lt.s32 	%p17, %r81, 0;
	setp.ge.s32 	%p18, %r81, %r73;
	mul.wide.u32 	%rd19, %r81, 2;
	add.s64 	%rd7, %rd1, %rd19;
	or.pred  	%p19, %p17, %p18;
	@%p19 bra 	$L__BB4_10;
	ld.global.u16 	%rs19, [%rd7];
	mov.b32 	%r119, {%rs19, %rs20};
$L__BB4_10:
	add.s32 	%r82, %r75, 9;
	setp.lt.s32 	%p20, %r82, 0;
	setp.ge.s32 	%p21, %r82, %r73;
	or.pred  	%p22, %p20, %p21;
	@%p22 bra 	$L__BB4_12;
	ld.global.u16 	%rs21, [%rd7+2];
	cvt.u16.u32 	%rs22, %r119;
	mov.b32 	%r119, {%rs22, %rs21};
$L__BB4_12:
	add.s32 	%r84, %r75, 136;
	setp.lt.s32 	%p23, %r84, 0;
	setp.ge.s32 	%p24, %r84, %r73;
	mul.wide.u32 	%rd20, %r84, 2;
	add.s64 	%rd8, %rd1, %rd20;
	or.pred  	%p25, %p23, %p24;
	@%p25 bra 	$L__BB4_14;
	ld.global.u16 	%rs23, [%rd8];
	mov.b32 	%r121, {%rs23, %rs24};
$L__BB4_14:
	add.s32 	%r85, %r75, 137;
	setp.lt.s32 	%p26, %r85, 0;
	setp.ge.s32 	%p27, %r85, %r73;
	or.pred  	%p28, %p26, %p27;
	@%p28 bra 	$L__BB4_16;
	ld.global.u16 	%rs25, [%rd8+2];
	cvt.u16.u32 	%rs26, %r121;
	mov.b32 	%r121, {%rs26, %rs25};
$L__BB4_16:
	ld.param.u32 	%r112, [_Z31mma_kernel_m16n8k16_ptx_f16_f16ILi16ELi8ELi16EEvP6__halfS1_S1_S1_iiiiii_param_5];
	shl.b32 	%r87, %r3, 7;
	add.s32 	%r88, %r87, %r1;
	mul.lo.s32 	%r24, %r53, %r112;
	shl.b32 	%r89, %r2, 4;
	add.s32 	%r90, %r88, %r89;
	setp.lt.s32 	%p29, %r90, 0;
	setp.ge.s32 	%p30, %r90, %r24;
	or.pred  	%p31, %p29, %p30;
	@%p31 bra 	$L__BB4_18;
	mul.wide.u32 	%rd21, %r90, 2;
	add.s64 	%rd22, %rd2, %rd21;
	ld.global.u16 	%rs27, [%rd22];
	mov.b32 	%r123, {%rs27, %rs28};
$L__BB4_18:
	add.s32 	%r28, %r90, 8;
	setp.lt.s32 	%p32, %r28, 0;
	setp.ge.s32 	%p33, %r28, %r24;
	or.pred  	%p34, %p32, %p33;
	@%p34 bra 	$L__BB4_20;
	mul.wide.u32 	%rd23, %r28, 2;
	add.s64 	%rd24, %rd2, %rd23;
	ld.global.u16 	%rs29, [%rd24];
	cvt.u16.u32 	%rs30, %r123;
	mov.b32 	%r123, {%rs30, %rs29};
$L__BB4_20:
	add.s32 	%r31, %r90, 64;
	setp.lt.s32 	%p35, %r31, 0;
	setp.ge.s32 	%p36, %r31, %r24;
	or.pred  	%p37, %p35, %p36;
	@%p37 bra 	$L__BB4_22;
	mul.wide.u32 	%rd25, %r31, 2;
	add.s64 	%rd26, %rd2, %rd25;
	ld.global.u16 	%rs31, [%rd26];
	mov.b32 	%r125, {%rs31, %rs32};
$L__BB4_22:
	add.s32 	%r34, %r90, 72;
	setp.lt.s32 	%p38, %r34, 0;
	setp.ge.s32 	%p39, %r34, %r24;
	or.pred  	%p40, %p38, %p39;
	@%p40 bra 	$L__BB4_24;
	mul.wide.u32 	%rd27, %r34, 2;
	add.s64 	%rd28, %rd2, %rd27;
	ld.global.u16 	%rs33, [%rd28];
	cvt.u16.u32 	%rs34, %r125;
	mov.b32 	%r125, {%rs34, %rs33};
$L__BB4_24:
	ld.param.u32 	%r113, [_Z31mma_kernel_m16n8k16_ptx_f16_f16ILi16ELi8ELi16EEvP6__halfS1_S1_S1_iiiiii_param_5];
	shl.b32 	%r94, %r1, 3;
	add.s32 	%r95, %r94, %r5;
	add.s32 	%r37, %r95, 64;
	add.s32 	%r96, %r37, %r4;
	mul.lo.s32 	%r38, %r113, %r51;
	add.s32 	%r39, %r96, -64;
	setp.gt.s32 	%p41, %r39, -1;
	setp.lt.s32 	%p42, %r39, %r38;
	and.pred  	%p1, %p41, %p42;
	mul.wide.u32 	%rd29, %r39, 2;
	add.s64 	%rd9, %rd3, %rd29;
	not.pred 	%p43, %p1;
	@%p43 bra 	$L__BB4_26;
	ld.global.u16 	%rs35, [%rd9];
	mov.b32 	%r127, {%rs35, %rs36};
$L__BB4_26:
	add.s32 	%r97, %r39, 1;
	setp.gt.s32 	%p44, %r39, -2;
	setp.lt.s32 	%p45, %r97, %r38;
	and.pred  	%p2, %p44, %p45;
	not.pred 	%p46, %p2;
	@%p46 bra 	$L__BB4_28;
	ld.global.u16 	%rs37, [%rd9+2];
	cvt.u16.u32 	%rs38, %r127;
	mov.b32 	%r127, {%rs38, %rs37};
$L__BB4_28:
	setp.gt.s32 	%p47, %r96, -1;
	setp.lt.s32 	%p48, %r96, %r38;
	and.pred  	%p3, %p47, %p48;
	mul.wide.u32 	%rd30, %r96, 2;
	add.s64 	%rd10, %rd3, %rd30;
	not.pred 	%p49, %p3;
	@%p49 bra 	$L__BB4_30;
	ld.global.u16 	%rs39, [%rd10];
	mov.b32 	%r129, {%rs39, %rs40};
$L__BB4_30:
	add.s32 	%r99, %r39, 65;
	setp.gt.s32 	%p50, %r99, -1;
	setp.lt.s32 	%p51, %r99, %r38;
	and.pred  	%p4, %p50, %p51;
	not.pred 	%p52, %p4;
	@%p52 bra 	$L__BB4_32;
	ld.global.u16 	%rs41, [%rd10+2];
	cvt.u16.u32 	%rs42, %r129;
	mov.b32 	%r129, {%rs42, %rs41};
$L__BB4_32:
	// begin inline asm
	mma.sync.aligned.m16n8k16.row.col.f16.f16.f16.f16  { %r100, %r101},  { %r115, %r117, %r119, %r121 },  { %r123, %r125 },  { %r127, %r129 };
	// end inline asm
	add.s64 	%rd11, %rd4, %rd29;
	@%p43 bra 	$L__BB4_34;
	st.global.u16 	[%rd11], %r100;
$L__BB4_34:
	@%p46 bra 	$L__BB4_36;
	{ .reg .b16 tmp; mov.b32 {tmp, %rs43}, %r100; }
	st.global.u16 	[%rd11+2], %rs43;
$L__BB4_36:
	add.s64 	%rd12, %rd4, %rd30;
	@%p49 bra 	$L__BB4_38;
	st.global.u16 	[%rd12], %r101;
$L__BB4_38:
	@%p52 bra 	$L__BB4_40;
	{ .reg .b16 tmp; mov.b32 {tmp, %rs44}, %r101; }
	st.global.u16 	[%rd12+2], %rs44;
$L__BB4_40:
	ret;

}
	// .globl	_Z32mma_kernel_m16n8k16_ptx_bf16_f32ILi16ELi8ELi16EEvP13__nv_bfloat16S1_PfS2_iiiiii
.visible .entry _Z32mma_kernel_m16n8k16_ptx_bf16_f32ILi16ELi8ELi16EEvP13__nv_bfloat16S1_PfS2_iiiiii(
	.param .u64 .ptr .align 1 _Z32mma_kernel_m16n8k16_ptx_bf16_f32ILi16ELi8ELi16EEvP13__nv_bfloat16S1_PfS2_iiiiii_param_0,
	.param .u64 .ptr .align 1 _Z32mma_kernel_m16n8k16_ptx_bf16_f32ILi16ELi8ELi16EEvP13__nv_bfloat16S1_PfS2_iiiiii_param_1,
	.param .u64 .ptr .align 1 _Z32mma_kernel_m16n8k16_ptx_bf16_f32ILi16ELi8ELi16EEvP13__nv_bfloat16S1_PfS2_iiiiii_param_2,
	.param .u64 .ptr .align 1 _Z32mma_kernel_m16n8k16_ptx_bf16_f32ILi16ELi8ELi16EEvP13__nv_bfloat16S1_PfS2_iiiiii_param_3,
	.param .u32 _Z32mma_kernel_m16n8k16_ptx_bf16_f32ILi16ELi8ELi16EEvP13__nv_bfloat16S1_PfS2_iiiiii_param_4,
	.param .u32 _Z32mma_kernel_m16n8k16_ptx_bf16_f32ILi16ELi8ELi16EEvP13__nv_bfloat16S1_PfS2_iiiiii_param_5,
	.param .u32 _Z32mma_kernel_m16n8k16_ptx_bf16_f32ILi16ELi8ELi16EEvP13__nv_bfloat16S1_PfS2_iiiiii_param_6,
	.param .u32 _Z32mma_kernel_m16n8k16_ptx_bf16_f32ILi16ELi8ELi16EEvP13__nv_bfloat16S1_PfS2_iiiiii_param_7,
	.param .u32 _Z32mma_kernel_m16n8k16_ptx_bf16_f32ILi16ELi8ELi16EEvP13__nv_bfloat16S1_PfS2_iiiiii_param_8,
	.param .u32 _Z32mma_kernel_m16n8k16_ptx_bf16_f32ILi16ELi8ELi16EEvP13__nv_bfloat16S1_PfS2_iiiiii_param_9
)
{
	.local .align 16 .b8 	__local_depot5[32];
	.reg .b64 	%SP;
	.reg .b64 	%SPL;
	.reg .pred 	%p<57>;
	.reg .b16 	%rs<21>;
	.reg .b32 	%r<105>;
	.reg .b32 	%f<33>;
	.reg .b64 	%rd<49>;

	mov.u64 	%SPL, __local_depot5;
	ld.param.u64 	%rd20, [_Z32mma_kernel_m16n8k16_ptx_bf16_f32ILi16ELi8ELi16EEvP13__nv_bfloat16S1_PfS2_iiiiii_param_0];
	ld.param.u64 	%rd21, [_Z32mma_kernel_m16n8k16_ptx_bf16_f32ILi16ELi8ELi16EEvP13__nv_bfloat16S1_PfS2_iiiiii_param_1];
	ld.param.u64 	%rd22, [_Z32mma_kernel_m16n8k16_ptx_bf16_f32ILi16ELi8ELi16EEvP13__nv_bfloat16S1_PfS2_iiiiii_param_2];
	ld.param.u64 	%rd23, [_Z32mma_kernel_m16n8k16_ptx_bf16_f32ILi16ELi8ELi16EEvP13__nv_bfloat16S1_PfS2_iiiiii_param_3];
	ld.param.u32 	%r21, [_Z32mma_kernel_m16n8k16_ptx_bf16_f32ILi16ELi8ELi16EEvP13__nv_bfloat16S1_PfS2_iiiiii_param_4];
	ld.param.u32 	%r23, [_Z32mma_kernel_m16n8k16_ptx_bf16_f32ILi16ELi8ELi16EEvP13__nv_bfloat16S1_PfS2_iiiiii_param_6];
	ld.param.u32 	%r25, [_Z32mma_kernel_m16n8k16_ptx_bf16_f32ILi16ELi8ELi16EEvP13__nv_bfloat16S1_PfS2_iiiiii_param_7];
	ld.param.u32 	%r26, [_Z32mma_kernel_m16n8k16_ptx_bf16_f32ILi16ELi8ELi16EEvP13__nv_bfloat16S1_PfS2_iiiiii_param_8];
	ld.param.u32 	%r27, [_Z32mma_kernel_m16n8k16_ptx_bf16_f32ILi16ELi8ELi16EEvP13__nv_bfloat16S1_PfS2_iiiiii_param_9];
	cvta.to.global.u64 	%rd1, %rd20;
	cvta.to.global.u64 	%rd2, %rd21;
	cvta.to.global.u64 	%rd3, %rd22;
	cvta.to.global.u64 	%rd4, %rd23;
	add.u64 	%rd5, %SPL, 0;
	add.u64 	%rd6, %SPL, 16;
	mov.u32 	%r28, %tid.x;
	mov.u32 	%r29, %ctaid.x;
	mov.u32 	%r30, %ntid.x;
	mad.lo.s32 	%r31, %r29, %r30, %r28;
	shr.s32 	%r32, %r31, 31;
	shr.u32 	%r33, %r32, 27;
	add.s32 	%r34, %r31, %r33;
	shr.s32 	%r35, %r34, 5;
	and.b32  	%r36, %r34, 65504;
	sub.s32 	%r37, %r31, %r36;
	cvt.u16.u32 	%rs6, %r37;
	cvt.s8.s32 	%rs7, %r37;
	shr.u16 	%rs8, %rs7, 13;
	and.b16  	%rs9, %rs8, 3;
	add.s16 	%rs10, %rs6, %rs9;
	cvt.s16.s8 	%rs11, %rs10;
	shr.s16 	%rs12, %rs11, 2;
	cvt.s32.s16 	%r1, %rs12;
	and.b16  	%rs13, %rs10, -4;
	sub.s16 	%rs14, %rs6, %rs13;
	cvt.u32.u16 	%r38, %rs14;
	cvt.s32.s8 	%r2, %r38;
	rem.s32 	%r39, %r35, %r25;
	shl.b32 	%r40, %r39, 8;
	rem.s32 	%r3, %r35, %r26;
	rem.s32 	%r41, %r35, %r27;
	shl.b32 	%r4, %r41, 7;
	cvt.s16.s8 	%rs15, %rs14;
	mul.wide.s16 	%r5, %rs15, 2;
	add.s32 	%r42, %r40, %r5;
	mul.lo.s32 	%r43, %r23, %r21;
	mul.wide.s16 	%r44, %rs12, 16;
	add.s32 	%r45, %r42, %r44;
	setp.lt.s32 	%p5, %r45, 0;
	setp.ge.s32 	%p6, %r45, %r43;
	mul.wide.u32 	%rd26, %r45, 2;
	add.s64 	%rd7, %rd1, %rd26;
	or.pred  	%p7, %p5, %p6;
	@%p7 bra 	$L__BB5_2;
	ld.global.u16 	%r46, [%rd7];
	shl.b32 	%r103, %r46, 16;
	st.local.u32 	[%rd5], %r103;
$L__BB5_2:
	add.s32 	%r47, %r45, 1;
	setp.lt.s32 	%p8, %r45, -1;
	setp.ge.s32 	%p9, %r47, %r43;
	mov.b16 	%rs19, 0;
	or.pred  	%p10, %p8, %p9;
	@%p10 bra 	$L__BB5_4;
	ld.global.u16 	%r48, [%rd7+2];
	or.b32  	%r49, %r103, %r48;
	st.local.u32 	[%rd5], %r49;
	mov.b16 	%rs19, 1;
$L__BB5_4:
	add.s32 	%r50, %r45, 128;
	setp.lt.s32 	%p11, %r50, 0;
	setp.ge.s32 	%p12, %r50, %r43;
	mul.wide.u32 	%rd27, %r50, 2;
	add.s64 	%rd8, %rd1, %rd27;
	cvt.u32.u16 	%r51, %rs19;
	mul.wide.u32 	%rd28, %r51, 4;
	add.s64 	%rd9, %rd5, %rd28;
	or.pred  	%p13, %p11, %p12;
	@%p13 bra 	$L__BB5_6;
	ld.global.u16 	%r52, [%rd8];
	shl.b32 	%r53, %r52, 16;
	st.local.u32 	[%rd9], %r53;
$L__BB5_6:
	add.s32 	%r54, %r45, 129;
	setp.lt.s32 	%p14, %r54, 0;
	setp.ge.s32 	%p15, %r54, %r43;
	or.pred  	%p16, %p14, %p15;
	@%p16 bra 	$L__BB5_8;
	ld.global.u16 	%r55, [%rd8+2];
	ld.local.u32 	%r56, [%rd9];
	or.b32  	%r57, %r56, %r55;
	st.local.u32 	[%rd9], %r57;
	add.s16 	%rs19, %rs19, 1;
$L__BB5_8:
	add.s32 	%r58, %r45, 8;
	setp.lt.s32 	%p17, %r58, 0;
	setp.ge.s32 	%p18, %r58, %r43;
	mul.wide.u32 	%rd29, %r58, 2;
	add.s64 	%rd10, %rd1, %rd29;
	cvt.u32.u16 	%r59, %rs19;
	mul.wide.u32 	%rd30, %r59, 4;
	add.s64 	%rd11, %rd5, %rd30;
	or.pred  	%p19, %p17, %p18;
	@%p19 bra 	$L__BB5_10;
	ld.global.u16 	%r60, [%rd10];
	shl.b32 	%r61, %r60, 16;
	st.local.u32 	[%rd11], %r61;
$L__BB5_10:
	add.s32 	%r62, %r45, 9;
	setp.lt.s32 	%p20, %r62, 0;
	setp.ge.s32 	%p21, %r62, %r43;
	or.pred  	%p22, %p20, %p21;
	@%p22 bra 	$L__BB5_12;
	ld.global.u16 	%r63, [%rd10+2];
	ld.local.u32 	%r64, [%rd11];
	or.b32  	%r65, %r64, %r63;
	st.local.u32 	[%rd11], %r65;
	add.s16 	%rs19, %rs19, 1;
$L__BB5_12:
	add.s32 	%r66, %r45, 136;
	setp.lt.s32 	%p23, %r66, 0;
	setp.ge.s32 	%p24, %r66, %r43;
	mul.wide.u32 	%rd31, %r66, 2;
	add.s64 	%rd12, %rd1, %rd31;
	cvt.u32.u16 	%r67, %rs19;
	mul.wide.u32 	%rd32, %r67, 4;
	add.s64 	%rd13, %rd5, %rd32;
	or.pred  	%p25, %p23, %p24;
	@%p25 bra 	$L__BB5_14;
	ld.global.u16 	%r68, [%rd12];
	shl.b32 	%r69, %r68, 16;
	st.local.u32 	[%rd13], %r69;
$L__BB5_14:
	add.s32 	%r70, %r45, 137;
	setp.lt.s32 	%p26, %r70, 0;
	setp.ge.s32 	%p27, %r70, %r43;
	or.pred  	%p28, %p26, %p27;
	@%p28 bra 	$L__BB5_16;
	ld.global.u16 	%r71, [%rd12+2];
	ld.local.u32 	%r72, [%rd13];
	or.b32  	%r73, %r72, %r71;
	st.local.u32 	[%rd13], %r73;
$L__BB5_16:
	ld.param.u32 	%r102, [_Z32mma_kernel_m16n8k16_ptx_bf16_f32ILi16ELi8ELi16EEvP13__nv_bfloat16S1_PfS2_iiiiii_param_6];
	ld.param.u32 	%r100, [_Z32mma_kernel_m16n8k16_ptx_bf16_f32ILi16ELi8ELi16EEvP13__nv_bfloat16S1_PfS2_iiiiii_param_5];
	shl.b32 	%r75, %r3, 7;
	add.s32 	%r76, %r75, %r1;
	mul.lo.s32 	%r10, %r102, %r100;
	shl.b32 	%r77, %r2, 4;
	add.s32 	%r78, %r76, %r77;
	setp.lt.s32 	%p29, %r78, 0;
	setp.ge.s32 	%p30, %r78, %r10;
	or.pred  	%p31, %p29, %p30;
	@%p31 bra 	$L__BB5_18;
	mul.wide.u32 	%rd33, %r78, 2;
	add.s64 	%rd34, %rd2, %rd33;
	ld.global.u16 	%r79, [%rd34];
	shl.b32 	%r104, %r79, 16;
	st.local.u32 	[%rd6], %r104;
$L__BB5_18:
	add.s32 	%r14, %r78, 8;
	setp.lt.s32 	%p32, %r14, 0;
	setp.ge.s32 	%p33, %r14, %r10;
	mov.b64 	%rd48, 0;
	or.pred  	%p34, %p32, %p33;
	@%p34 bra 	$L__BB5_20;
	mul.wide.u32 	%rd37, %r14, 2;
	add.s64 	%rd38, %rd2, %rd37;
	ld.global.u16 	%r80, [%rd38];
	or.b32  	%r81, %r104, %r80;
	st.local.u32 	[%rd6], %r81;
	mov.b64 	%rd48, 1;
$L__BB5_20:
	add.s32 	%r15, %r78, 64;
	setp.lt.s32 	%p35, %r15, 0;
	setp.ge.s32 	%p36, %r15, %r10;
	shl.b64 	%rd39, %rd48, 2;
	add.s64 	%rd15, %rd6, %rd39;
	or.pred  	%p37, %p35, %p36;
	@%p37 bra 	$L__BB5_22;
	mul.wide.u32 	%rd40, %r15, 2;
	add.s64 	%rd41, %rd2, %rd40;
	ld.global.u16 	%r82, [%rd41];
	shl.b32 	%r83, %r82, 16;
	st.local.u32 	[%rd15], %r83;
$L__BB5_22:
	add.s32 	%r16, %r78, 72;
	setp.lt.s32 	%p38, %r16, 0;
	setp.ge.s32 	%p39, %r16, %r10;
	or.pred  	%p40, %p38, %p39;
	@%p40 bra 	$L__BB5_24;
	mul.wide.u32 	%rd42, %r16, 2;
	add.s64 	%rd43, %rd2, %rd42;
	ld.global.u16 	%r84, [%rd43];
	ld.local.u32 	%r85, [%rd15];
	or.b32  	%r86, %r85, %r84;
	st.local.u32 	[%rd15], %r86;
$L__BB5_24:
	ld.param.u32 	%r101, [_Z32mma_kernel_m16n8k16_ptx_bf16_f32ILi16ELi8ELi16EEvP13__nv_bfloat16S1_PfS2_iiiiii_param_5];
	ld.param.u32 	%r99, [_Z32mma_kernel_m16n8k16_ptx_bf16_f32ILi16ELi8ELi16EEvP13__nv_bfloat16S1_PfS2_iiiiii_param_4];
	shl.b32 	%r88, %r1, 3;
	add.s32 	%r89, %r88, %r5;
	add.s32 	%r17, %r89, 64;
	add.s32 	%r90, %r17, %r4;
	mul.lo.s32 	%r18, %r101, %r99;
	add.s32 	%r19, %r90, -64;
	setp.gt.s32 	%p41, %r19, -1;
	setp.lt.s32 	%p42, %r19, %r18;
	and.pred  	%p1, %p41, %p42;
	mul.wide.u32 	%rd44, %r19, 4;
	add.s64 	%rd16, %rd3, %rd44;
	not.pred 	%p43, %p1;
	@%p43 bra 	$L__BB5_26;
	ld.global.f32 	%f29, [%rd16];
$L__BB5_26:
	add.s32 	%r91, %r19, 1;
	setp.gt.s32 	%p44, %r19, -2;
	setp.lt.s32 	%p45, %r91, %r18;
	and.pred  	%p2, %p44, %p45;
	not.pred 	%p46, %p2;
	@%p46 bra 	$L__BB5_28;
	ld.global.f32 	%f30, [%rd16+4];
$L__BB5_28:
	setp.gt.s32 	%p47, %r90, -1;
	setp.lt.s32 	%p48, %r90, %r18;
	and.pred  	%p3, %p47, %p48;
	mul.wide.u32 	%rd45, %r90, 4;
	add.s64 	%rd17, %rd3, %rd45;
	not.pred 	%p49, %p3;
	@%p49 bra 	$L__BB5_30;
	ld.global.f32 	%f31, [%rd17];
$L__BB5_30:
	add.s32 	%r92, %r19, 65;
	setp.gt.s32 	%p50, %r92, -1;
	setp.lt.s32 	%p51, %r92, %r18;
	and.pred  	%p4, %p50, %p51;
	not.pred 	%p52, %p4;
	@%p52 bra 	$L__BB5_32;
	ld.global.f32 	%f32, [%rd17+4];
$L__BB5_32:
	ld.local.v4.u32 	{%r93, %r94, %r95, %r96}, [%rd5];
	ld.local.v2.u32 	{%r97, %r98}, [%rd6];
	// begin inline asm
	mma.sync.aligned.m16n8k16.row.col.f32.bf16.bf16.f32  { %f17, %f18, %f19, %f20 },  { %r93, %r94, %r95, %r96 },  { %r97, %r98 },  { %f29, %f30, %f31, %f32 };
	// end inline asm
	add.s64 	%rd18, %rd4, %rd44;
	@%p43 bra 	$L__BB5_34;
	st.global.f32 	[%rd18], %f17;
$L__BB5_34:
	@%p46 bra 	$L__BB5_36;
	st.global.f32 	[%rd18+4], %f18;
$L__BB5_36:
	add.s64 	%rd19, %rd4, %rd45;
	@%p49 bra 	$L__BB5_38;
	st.global.f32 	[%rd19], %f19;
$L__BB5_38:
	@%p52 bra 	$L__BB5_40;
	st.global.f32 	[%rd19+4], %f20;
$L__BB5_40:
	ret;

}
	// .globl	_Z26mma_kernel_m16n8k16_s8_s32ILi16ELi8ELi16EEvPaS0_PiS1_iiiiii
.visible .entry _Z26mma_kernel_m16n8k16_s8_s32ILi16ELi8ELi16EEvPaS0_PiS1_iiiiii(
	.param .u64 .ptr .align 1 _Z26mma_kernel_m16n8k16_s8_s32ILi16ELi8ELi16EEvPaS0_PiS1_iiiiii_param_0,
	.param .u64 .ptr .align 1 _Z26mma_kernel_m16n8k16_s8_s32ILi16ELi8ELi16EEvPaS0_PiS1_iiiiii_param_1,
	.param .u64 .ptr .align 1 _Z26mma_kernel_m16n8k16_s8_s32ILi16ELi8ELi16EEvPaS0_PiS1_iiiiii_param_2,
	.param .u64 .ptr .align 1 _Z26mma_kernel_m16n8k16_s8_s32ILi16ELi8ELi16EEvPaS0_PiS1_iiiiii_param_3,
	.param .u32 _Z26mma_kernel_m16n8k16_s8_s32ILi16ELi8ELi16EEvPaS0_PiS1_iiiiii_param_4,
	.param .u32 _Z26mma_kernel_m16n8k16_s8_s32ILi16ELi8ELi16EEvPaS0_PiS1_iiiiii_param_5,
	.param .u32 _Z26mma_kernel_m16n8k16_s8_s32ILi16ELi8ELi16EEvPaS0_PiS1_iiiiii_param_6,
	.param .u32 _Z26mma_kernel_m16n8k16_s8_s32ILi16ELi8ELi16EEvPaS0_PiS1_iiiiii_param_7,
	.param .u32 _Z26mma_kernel_m16n8k16_s8_s32ILi16ELi8ELi16EEvPaS0_PiS1_iiiiii_param_8,
	.param .u32 _Z26mma_kernel_m16n8k16_s8_s32ILi16ELi8ELi16EEvPaS0_PiS1_iiiiii_param_9
)
{
	.reg .pred 	%p<57>;
	.reg .b16 	%rs<14>;
	.reg .b32 	%r<152>;
	.reg .b64 	%rd<29>;

	ld.param.u64 	%rd11, [_Z26mma_kernel_m16n8k16_s8_s32ILi16ELi8ELi16EEvPaS0_PiS1_iiiiii_param_0];
	ld.param.u64 	%rd12, [_Z26mma_kernel_m16n8k16_s8_s32ILi16ELi8ELi16EEvPaS0_PiS1_iiiiii_param_1];
	ld.param.u64 	%rd13, [_Z26mma_kernel_m16n8k16_s8_s32ILi16ELi8ELi16EEvPaS0_PiS1_iiiiii_param_2];
	ld.param.u64 	%rd14, [_Z26mma_kernel_m16n8k16_s8_s32ILi16ELi8ELi16EEvPaS0_PiS1_iiiiii_param_3];
	ld.param.u32 	%r52, [_Z26mma_kernel_m16n8k16_s8_s32ILi16ELi8ELi16EEvPaS0_PiS1_iiiiii_param_4];
	ld.param.u32 	%r53, [_Z26mma_kernel_m16n8k16_s8_s32ILi16ELi8ELi16EEvPaS0_PiS1_iiiiii_param_5];
	ld.param.u32 	%r54, [_Z26mma_kernel_m16n8k16_s8_s32ILi16ELi8ELi16EEvPaS0_PiS1_iiiiii_param_6];
	ld.param.u32 	%r56, [_Z26mma_kernel_m16n8k16_s8_s32ILi16ELi8ELi16EEvPaS0_PiS1_iiiiii_param_7];
	ld.param.u32 	%r57, [_Z26mma_kernel_m16n8k16_s8_s32ILi16ELi8ELi16EEvPaS0_PiS1_iiiiii_param_8];
	ld.param.u32 	%r58, [_Z26mma_kernel_m16n8k16_s8_s32ILi16ELi8ELi16EEvPaS0_PiS1_iiiiii_param_9];
	cvta.to.global.u64 	%rd1, %rd11;
	cvta.to.global.u64 	%rd2, %rd12;
	cvta.to.global.u64 	%rd3, %rd13;
	cvta.to.global.u64 	%rd4, %rd14;
	mov.u32 	%r59, %tid.x;
	mov.u32 	%r60, %ctaid.x;
	mov.u32 	%r61, %ntid.x;
	mad.lo.s32 	%r62, %r60, %r61, %r59;
	shr.s32 	%r63, %r62, 31;
	shr.u32 	%r64, %r63, 27;
	add.s32 	%r65, %r62, %r64;
	shr.s32 	%r66, %r65, 5;
	and.b32  	%r67, %r65, 65504;
	sub.s32 	%r68, %r62, %r67;
	cvt.u16.u32 	%rs1, %r68;
	cvt.s8.s32 	%rs2, %r68;
	shr.u16 	%rs3, %rs2, 13;
	and.b16  	%rs4, %rs3, 3;
	add.s16 	%rs5, %rs1, %rs4;
	cvt.s16.s8 	%rs6, %rs5;
	shr.s16 	%rs7, %rs6, 2;
	cvt.s32.s16 	%r1, %rs7;
	and.b16  	%rs8, %rs5, -4;
	sub.s16 	%rs9, %rs1, %rs8;
	cvt.u32.u16 	%r69, %rs9;
	cvt.s32.s8 	%r2, %r69;
	rem.s32 	%r70, %r66, %r56;
	shl.b32 	%r71, %r70, 8;
	rem.s32 	%r3, %r66, %r57;
	rem.s32 	%r72, %r66, %r58;
	shl.b32 	%r4, %r72, 7;
	cvt.s16.s8 	%rs10, %rs9;
	mul.wide.s16 	%r73, %rs10, 4;
	add.s32 	%r74, %r71, %r73;
	mul.lo.s32 	%r75, %r54, %r52;
	mul.wide.s16 	%r76, %rs7, 16;
	add.s32 	%r77, %r74, %r76;
	setp.lt.s32 	%p5, %r77, 0;
	setp.ge.s32 	%p6, %r77, %r75;
	cvt.u64.u32 	%rd15, %r77;
	add.s64 	%rd5, %rd1, %rd15;
	or.pred  	%p7, %p5, %p6;
	@%p7 bra 	$L__BB6_2;
	ld.global.u8 	%r137, [%rd5];
$L__BB6_2:
	add.s32 	%r78, %r77, 1;
	setp.lt.s32 	%p8, %r77, -1;
	setp.ge.s32 	%p9, %r78, %r75;
	or.pred  	%p10, %p8, %p9;
	@%p10 bra 	$L__BB6_4;
	ld.global.u8 	%rs11, [%rd5+1];
	mul.wide.u16 	%r79, %rs11, 256;
	and.b32  	%r80, %r137, -65281;
	or.b32  	%r137, %r80, %r79;
$L__BB6_4:
	add.s32 	%r81, %r77, 2;
	setp.lt.s32 	%p11, %r77, -2;
	setp.ge.s32 	%p12, %r81, %r75;
	or.pred  	%p13, %p11, %p12;
	@%p13 bra 	$L__BB6_6;
	ld.global.u8 	%r82, [%rd5+2];
	shl.b32 	%r83, %r82, 16;
	and.b32  	%r84, %r137, -16711681;
	or.b32  	%r137, %r84, %r83;
$L__BB6_6:
	add.s32 	%r85, %r77, 3;
	setp.lt.s32 	%p14, %r77, -3;
	setp.ge.s32 	%p15, %r85, %r75;
	or.pred  	%p16, %p14, %p15;
	@%p16 bra 	$L__BB6_8;
	ld.global.u8 	%r86, [%rd5+3];
	shl.b32 	%r87, %r86, 24;
	and.b32  	%r88, %r137, 16777215;
	or.b32  	%r137, %r88, %r87;
$L__BB6_8:
	add.s32 	%r90, %r77, 128;
	setp.lt.s32 	%p17, %r90, 0;
	setp.ge.s32 	%p18, %r90, %r75;
	cvt.u64.u32 	%rd16, %r90;
	add.s64 	%rd6, %rd1, %rd16;
	or.pred  	%p19, %p17, %p18;
	@%p19 bra 	$L__BB6_10;
	ld.global.u8 	%r141, [%rd6];
$L__BB6_10:
	add.s32 	%r91, %r77, 129;
	setp.lt.s32 	%p20, %r91, 0;
	setp.ge.s32 	%p21, %r91, %r75;
	or.pred  	%p22, %p20, %p21;
	@%p22 bra 	$L__BB6_12;
	ld.global.u8 	%rs12, [%rd6+1];
	mul.wide.u16 	%r92, %rs12, 256;
	and.b32  	%r93, %r141, -65281;
	or.b32  	%r141, %r93, %r92;
$L__BB6_12:
	add.s32 	%r94, %r77, 130;
	setp.lt.s32 	%p23, %r94, 0;
	setp.ge.s32 	%p24, %r94, %r75;
	or.pred  	%p25, %p23, %p24;
	@%p25 bra 	$L__BB6_14;
	ld.global.u8 	%r95, [%rd6+2];
	shl.b32 	%r96, %r95, 16;
	and.b32  	%r97, %r141, -16711681;
	or.b32  	%r141, %r97, %r96;
$L__BB6_14:
	add.s32 	%r98, %r77, 131;
	setp.lt.s32 	%p26, %r98, 0;
	setp.ge.s32 	%p27, %r98, %r75;
	or.pred  	%p28, %p26, %p27;
	@%p28 bra 	$L__BB6_16;
	ld.global.u8 	%r99, [%rd6+3];
	shl.b32 	%r100, %r99, 24;
	and.b32  	%r101, %r141, 16777215;
	or.b32  	%r141, %r101, %r100;
$L__BB6_16:
	shl.b32 	%r103, %r2, 5;
	add.s32 	%r104, %r103, %r1;
	shl.b32 	%r105, %r3, 7;
	add.s32 	%r106, %r104, %r105;
	mul.lo.s32 	%r24, %r54, %r53;
	setp.lt.s32 	%p29, %r106, 0;
	setp.ge.s32 	%p30, %r106, %r24;
	mov.b32 	%r144, 0;
	or.pred  	%p31, %p29, %p30;
	@%p31 bra 	$L__BB6_18;
	cvt.u64.u32 	%rd17, %r106;
	add.s64 	%rd18, %rd2, %rd17;
	ld.global.u8 	%r144, [%rd18];
$L__BB6_18:
	add.s32 	%r27, %r106, 8;
	setp.lt.s32 	%p32, %r27, 0;
	setp.ge.s32 	%p33, %r27, %r24;
	mov.b32 	%r145, 0;
	or.pred  	%p34, %p32, %p33;
	@%p34 bra 	$L__BB6_20;
	cvt.u64.u32 	%rd19, %r27;
	add.s64 	%rd20, %rd2, %rd19;
	ld.global.u8 	%rs13, [%rd20];
	mul.wide.u16 	%r145, %rs13, 256;
$L__BB6_20:
	add.s32 	%r30, %r106, 16;
	setp.lt.s32 	%p35, %r30, 0;
	setp.ge.s32 	%p36, %r30, %r24;
	mov.b32 	%r146, 0;
	or.pred  	%p37, %p35, %p36;
	@%p37 bra 	$L__BB6_22;
	cvt.u64.u32 	%rd21, %r30;
	add.s64 	%rd22, %rd2, %rd21;
	ld.global.u8 	%r109, [%rd22];
	shl.b32 	%r146, %r109, 16;
$L__BB6_22:
	add.s32 	%r33, %r106, 24;
	setp.lt.s32 	%p38, %r33, 0;
	setp.ge.s32 	%p39, %r33, %r24;
	mov.b32 	%r147, 0;
	or.pred  	%p40, %p38, %p39;
	@%p40 bra 	$L__BB6_24;
	cvt.u64.u32 	%rd23, %r33;
	add.s64 	%rd24, %rd2, %rd23;
	ld.global.u8 	%r111, [%rd24];
	shl.b32 	%r147, %r111, 24;
$L__BB6_24:
	shl.b32 	%r113, %r1, 3;
	shl.b32 	%r114, %r2, 1;
	add.s32 	%r115, %r113, %r114;
	add.s32 	%r36, %r115, 64;
	add.s32 	%r117, %r36, %r4;
	mul.lo.s32 	%r37, %r53, %r52;
	add.s32 	%r38, %r117, -64;
	setp.gt.s32 	%p41, %r38, -1;
	setp.lt.s32 	%p42, %r38, %r37;
	and.pred  	%p1, %p41, %p42;
	mul.wide.u32 	%rd25, %r38, 4;
	add.s64 	%rd7, %rd3, %rd25;
	not.pred 	%p43, %p1;
	@%p43 bra 	$L__BB6_26;
	ld.global.u32 	%r148, [%rd7];
$L__BB6_26:
	add.s32 	%r119, %r38, 1;
	setp.gt.s32 	%p44, %r38, -2;
	setp.lt.s32 	%p45, %r119, %r37;
	and.pred  	%p2, %p44, %p45;
	not.pred 	%p46, %p2;
	@%p46 bra 	$L__BB6_28;
	ld.global.u32 	%r149, [%rd7+4];
$L__BB6_28:
	setp.gt.s32 	%p47, %r117, -1;
	setp.lt.s32 	%p48, %r117, %r37;
	and.pred  	%p3, %p47, %p48;
	mul.wide.u32 	%rd26, %r117, 4;
	add.s64 	%rd8, %rd3, %rd26;
	not.pred 	%p49, %p3;
	@%p49 bra 	$L__BB6_30;
	ld.global.u32 	%r150, [%rd8];
$L__BB6_30:
	add.s32 	%r122, %r38, 65;
	setp.gt.s32 	%p50, %r122, -1;
	setp.lt.s32 	%p51, %r122, %r37;
	and.pred  	%p4, %p50, %p51;
	not.pred 	%p52, %p4;
	@%p52 bra 	$L__BB6_32;
	ld.global.u32 	%r151, [%rd8+4];
$L__BB6_32:
	or.b32  	%r134, %r147, %r146;
	or.b32  	%r135, %r134, %r145;
	or.b32  	%r129, %r135, %r144;
	// begin inline asm
	mma.sync.aligned.m16n8k16.row.col.s32.s8.s8.s32  { %r123, %r124, %r125, %r126 },  { %r137, %r141 },  { %r129 },  { %r148, %r149, %r150, %r151 };
	// end inline asm
	add.s64 	%rd9, %rd4, %rd25;
	@%p43 bra 	$L__BB6_34;
	st.global.u32 	[%rd9], %r123;
$L__BB6_34:
	@%p46 bra 	$L__BB6_36;
	st.global.u32 	[%rd9+4], %r124;
$L__BB6_36:
	add.s64 	%rd10, %rd4, %rd26;
	@%p49 bra 	$L__BB6_38;
	st.global.u32 	[%rd10], %r125;
$L__BB6_38:
	@%p52 bra 	$L__BB6_40;
	st.global.u32 	[%rd10+4], %r126;
$L__BB6_40:
	ret;

}
	// .globl	_Z26mma_kernel_m16n8k32_s8_s32ILi16ELi8ELi32EEvPaS0_PiS1_iiiiii
.visible .entry _Z26mma_kernel_m16n8k32_s8_s32ILi16ELi8ELi32EEvPaS0_PiS1_iiiiii(
	.param .u64 .ptr .align 1 _Z26mma_kernel_m16n8k32_s8_s32ILi16ELi8ELi32EEvPaS0_PiS1_iiiiii_param_0,
	.param .u64 .ptr .align 1 _Z26mma_kernel_m16n8k32_s8_s32ILi16ELi8ELi32EEvPaS0_PiS1_iiiiii_param_1,
	.param .u64 .ptr .align 1 _Z26mma_kernel_m16n8k32_s8_s32ILi16ELi8ELi32EEvPaS0_PiS1_iiiiii_param_2,
	.param .u64 .ptr .align 1 _Z26mma_kernel_m16n8k32_s8_s32ILi16ELi8ELi32EEvPaS0_PiS1_iiiiii_param_3,
	.param .u32 _Z26mma_kernel_m16n8k32_s8_s32ILi16ELi8ELi32EEvPaS0_PiS1_iiiiii_param_4,
	.param .u32 _Z26mma_kernel_m16n8k32_s8_s32ILi16ELi8ELi32EEvPaS0_PiS1_iiiiii_param_5,
	.param .u32 _Z26mma_kernel_m16n8k32_s8_s32ILi16ELi8ELi32EEvPaS0_PiS1_iiiiii_param_6,
	.param .u32 _Z26mma_kernel_m16n8k32_s8_s32ILi16ELi8ELi32EEvPaS0_PiS1_iiiiii_param_7,
	.param .u32 _Z26mma_kernel_m16n8k32_s8_s32ILi16ELi8ELi32EEvPaS0_PiS1_iiiiii_param_8,
	.param .u32 _Z26mma_kernel_m16n8k32_s8_s32ILi16ELi8ELi32EEvPaS0_PiS1_iiiiii_param_9
)
{
	.reg .pred 	%p<93>;
	.reg .b16 	%rs<17>;
	.reg .b32 	%r<233>;
	.reg .b64 	%rd<41>;

	ld.param.u64 	%rd13, [_Z26mma_kernel_m16n8k32_s8_s32ILi16ELi8ELi32EEvPaS0_PiS1_iiiiii_param_0];
	ld.param.u64 	%rd14, [_Z26mma_kernel_m16n8k32_s8_s32ILi16ELi8ELi32EEvPaS0_PiS1_iiiiii_param_1];
	ld.param.u64 	%rd15, [_Z26mma_kernel_m16n8k32_s8_s32ILi16ELi8ELi32EEvPaS0_PiS1_iiiiii_param_2];
	ld.param.u64 	%rd16, [_Z26mma_kernel_m16n8k32_s8_s32ILi16ELi8ELi32EEvPaS0_PiS1_iiiiii_param_3];
	ld.param.u32 	%r81, [_Z26mma_kernel_m16n8k32_s8_s32ILi16ELi8ELi32EEvPaS0_PiS1_iiiiii_param_4];
	ld.param.u32 	%r83, [_Z26mma_kernel_m16n8k32_s8_s32ILi16ELi8ELi32EEvPaS0_PiS1_iiiiii_param_6];
	ld.param.u32 	%r85, [_Z26mma_kernel_m16n8k32_s8_s32ILi16ELi8ELi32EEvPaS0_PiS1_iiiiii_param_7];
	ld.param.u32 	%r86, [_Z26mma_kernel_m16n8k32_s8_s32ILi16ELi8ELi32EEvPaS0_PiS1_iiiiii_param_8];
	ld.param.u32 	%r87, [_Z26mma_kernel_m16n8k32_s8_s32ILi16ELi8ELi32EEvPaS0_PiS1_iiiiii_param_9];
	cvta.to.global.u64 	%rd1, %rd13;
	cvta.to.global.u64 	%rd2, %rd14;
	cvta.to.global.u64 	%rd3, %rd15;
	cvta.to.global.u64 	%rd4, %rd16;
	mov.u32 	%r88, %tid.x;
	mov.u32 	%r89, %ctaid.x;
	mov.u32 	%r90, %ntid.x;
	mad.lo.s32 	%r91, %r89, %r90, %r88;
	shr.s32 	%r92, %r91, 31;
	shr.u32 	%r93, %r92, 27;
	add.s32 	%r94, %r91, %r93;
	shr.s32 	%r95, %r94, 5;
	and.b32  	%r96, %r94, 65504;
	sub.s32 	%r97, %r91, %r96;
	cvt.u16.u32 	%rs1, %r97;
	cvt.s8.s32 	%rs2, %r97;
	shr.u16 	%rs3, %rs2, 13;
	and.b16  	%rs4, %rs3, 3;
	add.s16 	%rs5, %rs1, %rs4;
	cvt.s16.s8 	%rs6, %rs5;
	shr.s16 	%rs7, %rs6, 2;
	cvt.s32.s16 	%r1, %rs7;
	and.b16  	%rs8, %rs5, -4;
	sub.s16 	%rs9, %rs1, %rs8;
	cvt.u32.u16 	%r98, %rs9;
	cvt.s32.s8 	%r2, %r98;
	rem.s32 	%r99, %r95, %r85;
	shl.b32 	%r100, %r99, 9;
	rem.s32 	%r3, %r95, %r86;
	rem.s32 	%r101, %r95, %r87;
	shl.b32 	%r4, %r101, 7;
	cvt.s16.s8 	%rs10, %rs9;
	mul.wide.s16 	%r102, %rs10, 4;
	add.s32 	%r103, %r100, %r102;
	mul.lo.s32 	%r104, %r83, %r81;
	add.s32 	%r6, %r1, 8;
	shl.b32 	%r105, %r6, 5;
	add.s32 	%r106, %r103, %r105;
	setp.lt.s32 	%p5, %r106, 0;
	setp.ge.s32 	%p6, %r106, %r104;
	cvt.u64.u32 	%rd17, %r106;
	add.s64 	%rd5, %rd1, %rd17;
	or.pred  	%p7, %p5, %p6;
	@%p7 bra 	$L__BB7_2;
	ld.global.u8 	%r206, [%rd5];
$L__BB7_2:
	add.s32 	%r107, %r106, 1;
	setp.lt.s32 	%p8, %r106, -1;
	setp.ge.s32 	%p9, %r107, %r104;
	or.pred  	%p10, %p8, %p9;
	@%p10 bra 	$L__BB7_4;
	ld.global.u8 	%rs11, [%rd5+1];
	mul.wide.u16 	%r108, %rs11, 256;
	and.b32  	%r109, %r206, -65281;
	or.b32  	%r206, %r109, %r108;
$L__BB7_4:
	add.s32 	%r110, %r106, 2;
	setp.lt.s32 	%p11, %r106, -2;
	setp.ge.s32 	%p12, %r110, %r104;
	or.pred  	%p13, %p11, %p12;
	@%p13 bra 	$L__BB7_6;
	ld.global.u8 	%r111, [%rd5+2];
	shl.b32 	%r112, %r111, 16;
	and.b32  	%r113, %r206, -16711681;
	or.b32  	%r206, %r113, %r112;
$L__BB7_6:
	add.s32 	%r114, %r106, 3;
	setp.lt.s32 	%p14, %r106, -3;
	setp.ge.s32 	%p15, %r114, %r104;
	or.pred  	%p16, %p14, %p15;
	@%p16 bra 	$L__BB7_8;
	ld.global.u8 	%r115, [%rd5+3];
	shl.b32 	%r116, %r115, 24;
	and.b32  	%r117, %r206, 16777215;
	or.b32  	%r206, %r117, %r116;
$L__BB7_8:
	add.s32 	%r119, %r106, -256;
	setp.lt.s32 	%p17, %r119, 0;
	setp.ge.s32 	%p18, %r119, %r104;
	cvt.u64.u32 	%rd18, %r119;
	add.s64 	%rd6, %rd1, %rd18;
	or.pred  	%p19, %p17, %p18;
	@%p19 bra 	$L__BB7_10;
	ld.global.u8 	%r210, [%rd6];
$L__BB7_10:
	add.s32 	%r120, %r106, -255;
	setp.lt.s32 	%p20, %r120, 0;
	setp.ge.s32 	%p21, %r120, %r104;
	or.pred  	%p22, %p20, %p21;
	@%p22 bra 	$L__BB7_12;
	ld.global.u8 	%rs12, [%rd6+1];
	mul.wide.u16 	%r121, %rs12, 256;
	and.b32  	%r122, %r210, -65281;
	or.b32  	%r210, %r122, %r121;
$L__BB7_12:
	add.s32 	%r123, %r106, -254;
	setp.lt.s32 	%p23, %r123, 0;
	setp.ge.s32 	%p24, %r123, %r104;
	or.pred  	%p25, %p23, %p24;
	@%p25 bra 	$L__BB7_14;
	ld.global.u8 	%r124, [%rd6+2];
	shl.b32 	%r125, %r124, 16;
	and.b32  	%r126, %r210, -16711681;
	or.b32  	%r210, %r126, %r125;
$L__BB7_14:
	add.s32 	%r127, %r106, -253;
	setp.lt.s32 	%p26, %r127, 0;
	setp.ge.s32 	%p27, %r127, %r104;
	or.pred  	%p28, %p26, %p27;
	@%p28 bra 	$L__BB7_16;
	ld.global.u8 	%r128, [%rd6+3];
	shl.b32 	%r129, %r128, 24;
	and.b32  	%r130, %r210, 16777215;
	or.b32  	%r210, %r130, %r129;
$L__BB7_16:
	add.s32 	%r132, %r106, 16;
	setp.lt.s32 	%p29, %r132, 0;
	setp.ge.s32 	%p30, %r132, %r104;
	cvt.u64.u32 	%rd19, %r132;
	add.s64 	%rd7, %rd1, %rd19;
	or.pred  	%p31, %p29, %p30;
	@%p31 bra 	$L__BB7_18;
	ld.global.u8 	%r214, [%rd7];
$L__BB7_18:
	add.s32 	%r133, %r106, 17;
	setp.lt.s32 	%p32, %r133, 0;
	setp.ge.s32 	%p33, %r133, %r104;
	or.pred  	%p34, %p32, %p33;
	@%p34 bra 	$L__BB7_20;
	ld.global.u8 	%rs13, [%rd7+1];
	mul.wide.u16 	%r134, %rs13, 256;
	and.b32  	%r135, %r214, -65281;
	or.b32  	%r214, %r135, %r134;
$L__BB7_20:
	add.s32 	%r136, %r106, 18;
	setp.lt.s32 	%p35, %r136, 0;
	setp.ge.s32 	%p36, %r136, %r104;
	or.pred  	%p37, %p35, %p36;
	@%p37 bra 	$L__BB7_22;
	ld.global.u8 	%r137, [%rd7+2];
	shl.b32 	%r138, %r137, 16;
	and.b32  	%r139, %r214, -16711681;
	or.b32  	%r214, %r139, %r138;
$L__BB7_22:
	add.s32 	%r140, %r106, 19;
	setp.lt.s32 	%p38, %r140, 0;
	setp.ge.s32 	%p39, %r140, %r104;
	or.pred  	%p40, %p38, %p39;
	@%p40 bra 	$L__BB7_24;
	ld.global.u8 	%r141, [%rd7+3];
	shl.b32 	%r142, %r141, 24;
	and.b32  	%r143, %r214, 16777215;
	or.b32  	%r214, %r143, %r142;
$L__BB7_24:
	add.s32 	%r145, %r106, -240;
	setp.lt.s32 	%p41, %r145, 0;
	setp.ge.s32 	%p42, %r145, %r104;
	cvt.u64.u32 	%rd20, %r145;
	add.s64 	%rd8, %rd1, %rd20;
	or.pred  	%p43, %p41, %p42;
	@%p43 bra 	$L__BB7_26;
	ld.global.u8 	%r218, [%rd8];
$L__BB7_26:
	add.s32 	%r146, %r106, -239;
	setp.lt.s32 	%p44, %r146, 0;
	setp.ge.s32 	%p45, %r146, %r104;
	or.pred  	%p46, %p44, %p45;
	@%p46 bra 	$L__BB7_28;
	ld.global.u8 	%rs14, [%rd8+1];
	mul.wide.u16 	%r147, %rs14, 256;
	and.b32  	%r148, %r218, -65281;
	or.b32  	%r218, %r148, %r147;
$L__BB7_28:
	add.s32 	%r149, %r106, -238;
	setp.lt.s32 	%p47, %r149, 0;
	setp.ge.s32 	%p48, %r149, %r104;
	or.pred  	%p49, %p47, %p48;
	@%p49 bra 	$L__BB7_30;
	ld.global.u8 	%r150, [%rd8+2];
	shl.b32 	%r151, %r150, 16;
	and.b32  	%r152, %r218, -16711681;
	or.b32  	%r218, %r152, %r151;
$L__BB7_30:
	add.s32 	%r153, %r106, -237;
	setp.lt.s32 	%p50, %r153, 0;
	setp.ge.s32 	%p51, %r153, %r104;
	or.pred  	%p52, %p50, %p51;
	@%p52 bra 	$L__BB7_32;
	ld.global.u8 	%r154, [%rd8+3];
	shl.b32 	%r155, %r154, 24;
	and.b32  	%r156, %r218, 16777215;
	or.b32  	%r218, %r156, %r155;
$L__BB7_32:
	ld.param.u32 	%r203, [_Z26mma_kernel_m16n8k32_s8_s32ILi16ELi8ELi32EEvPaS0_PiS1_iiiiii_param_5];
	shl.b32 	%r158, %r3, 8;
	add.s32 	%r159, %r158, %r1;
	mul.lo.s32 	%r40, %r83, %r203;
	shl.b32 	%r160, %r2, 5;
	add.s32 	%r161, %r159, %r160;
	setp.lt.s32 	%p53, %r161, 0;
	setp.ge.s32 	%p54, %r161, %r40;
	or.pred  	%p55, %p53, %p54;
	@%p55 bra 	$L__BB7_34;
	cvt.u64.u32 	%rd21, %r161;
	add.s64 	%rd22, %rd2, %rd21;
	ld.global.u8 	%r222, [%rd22];
$L__BB7_34:
	add.s32 	%r44, %r161, 8;
	setp.lt.s32 	%p56, %r44, 0;
	setp.ge.s32 	%p57, %r44, %r40;
	or.pred  	%p58, %p56, %p57;
	@%p58 bra 	$L__BB7_36;
	cvt.u64.u32 	%rd23, %r44;
	add.s64 	%rd24, %rd2, %rd23;
	ld.global.u8 	%rs15, [%rd24];
	mul.wide.u16 	%r162, %rs15, 256;
	and.b32  	%r163, %r222, -65281;
	or.b32  	%r222, %r163, %r162;
$L__BB7_36:
	add.s32 	%r47, %r161, 16;
	setp.lt.s32 	%p59, %r47, 0;
	setp.ge.s32 	%p60, %r47, %r40;
	or.pred  	%p61, %p59, %p60;
	@%p61 bra 	$L__BB7_38;
	cvt.u64.u32 	%rd25, %r47;
	add.s64 	%rd26, %rd2, %rd25;
	ld.global.u8 	%r164, [%rd26];
	shl.b32 	%r165, %r164, 16;
	and.b32  	%r166, %r222, -16711681;
	or.b32  	%r222, %r166, %r165;
$L__BB7_38:
	add.s32 	%r50, %r161, 24;
	setp.lt.s32 	%p62, %r50, 0;
	setp.ge.s32 	%p63, %r50, %r40;
	or.pred  	%p64, %p62, %p63;
	@%p64 bra 	$L__BB7_40;
	cvt.u64.u32 	%rd27, %r50;
	add.s64 	%rd28, %rd2, %rd27;
	ld.global.u8 	%r167, [%rd28];
	shl.b32 	%r168, %r167, 24;
	and.b32  	%r169, %r222, 16777215;
	or.b32  	%r222, %r169, %r168;
$L__BB7_40:
	add.s32 	%r53, %r161, 128;
	setp.lt.s32 	%p65, %r53, 0;
	setp.ge.s32 	%p66, %r53, %r40;
	or.pred  	%p67, %p65, %p66;
	@%p67 bra 	$L__BB7_42;
	cvt.u64.u32 	%rd29, %r53;
	add.s64 	%rd30, %rd2, %rd29;
	ld.global.u8 	%r226, [%rd30];
$L__BB7_42:
	add.s32 	%r56, %r161, 136;
	setp.lt.s32 	%p68, %r56, 0;
	setp.ge.s32 	%p69, %r56, %r40;
	or.pred  	%p70, %p68, %p69;
	@%p70 bra 	$L__BB7_44;
	cvt.u64.u32 	%rd31, %r56;
	add.s64 	%rd32, %rd2, %rd31;
	ld.global.u8 	%rs16, [%rd32];
	mul.wide.u16 	%r171, %rs16, 256;
	and.b32  	%r172, %r226, -65281;
	or.b32  	%r226, %r172, %r171;
$L__BB7_44:
	add.s32 	%r59, %r161, 144;
	setp.lt.s32 	%p71, %r59, 0;
	setp.ge.s32 	%p72, %r59, %r40;
	or.pred  	%p73, %p71, %p72;
	@%p73 bra 	$L__BB7_46;
	cvt.u64.u32 	%rd33, %r59;
	add.s64 	%rd34, %rd2, %rd33;
	ld.global.u8 	%r173, [%rd34];
	shl.b32 	%r174, %r173, 16;
	and.b32  	%r175, %r226, -16711681;
	or.b32  	%r226, %r175, %r174;
$L__BB7_46:
	add.s32 	%r62, %r161, 152;
	setp.lt.s32 	%p74, %r62, 0;
	setp.ge.s32 	%p75, %r62, %r40;
	or.pred  	%p76, %p74, %p75;
	@%p76 bra 	$L__BB7_48;
	cvt.u64.u32 	%rd35, %r62;
	add.s64 	%rd36, %rd2, %rd35;
	ld.global.u8 	%r176, [%rd36];
	shl.b32 	%r177, %r176, 24;
	and.b32  	%r178, %r226, 16777215;
	or.b32  	%r226, %r178, %r177;
$L__BB7_48:
	ld.param.u32 	%r204, [_Z26mma_kernel_m16n8k32_s8_s32ILi16ELi8ELi32EEvPaS0_PiS1_iiiiii_param_5];
	shl.b32 	%r180, %r6, 3;
	shl.b32 	%r181, %r2, 1;
	add.s32 	%r182, %r181, %r180;
	add.s32 	%r183, %r182, %r4;
	mul.lo.s32 	%r66, %r204, %r81;
	add.s32 	%r67, %r183, -64;
	setp.gt.s32 	%p77, %r67, -1;
	setp.lt.s32 	%p78, %r67, %r66;
	and.pred  	%p1, %p77, %p78;
	mul.wide.u32 	%rd37, %r67, 4;
	add.s64 	%rd9, %rd3, %rd37;
	not.pred 	%p79, %p1;
	@%p79 bra 	$L__BB7_50;
	ld.global.u32 	%r229, [%rd9];
$L__BB7_50:
	add.s32 	%r185, %r67, 1;
	setp.gt.s32 	%p80, %r67, -2;
	setp.lt.s32 	%p81, %r185, %r66;
	and.pred  	%p2, %p80, %p81;
	not.pred 	%p82, %p2;
	@%p82 bra 	$L__BB7_52;
	ld.global.u32 	%r230, [%rd9+4];
$L__BB7_52:
	setp.gt.s32 	%p83, %r183, -1;
	setp.lt.s32 	%p84, %r183, %r66;
	and.pred  	%p3, %p83, %p84;
	mul.wide.u32 	%rd38, %r183, 4;
	add.s64 	%rd10, %rd3, %rd38;
	not.pred 	%p85, %p3;
	@%p85 bra 	$L__BB7_54;
	ld.global.u32 	%r231, [%rd10];
$L__BB7_54:
	add.s32 	%r188, %r67, 65;
	setp.gt.s32 	%p86, %r188, -1;
	setp.lt.s32 	%p87, %r188, %r66;
	and.pred  	%p4, %p86, %p87;
	not.pred 	%p88, %p4;
	@%p88 bra 	$L__BB7_56;
	ld.global.u32 	%r232, [%rd10+4];
$L__BB7_56:
	// begin inline asm
	mma.sync.aligned.m16n8k32.row.col.s32.s8.s8.s32  { %r189, %r190, %r191, %r192 },  { %r206, %r210, %r214, %r218 },  { %r222, %r226 },  { %r229, %r230, %r231, %r232 };
	// end inline asm
	add.s64 	%rd11, %rd4, %rd37;
	@%p79 bra 	$L__BB7_58;
	st.global.u32 	[%rd11], %r189;
$L__BB7_58:
	@%p82 bra 	$L__BB7_60;
	st.global.u32 	[%rd11+4], %r190;
$L__BB7_60:
	add.s64 	%rd12, %rd4, %rd38;
	@%p85 bra 	$L__BB7_62;
	st.global.u32 	[%rd12], %r191;
$L__BB7_62:
	@%p88 bra 	$L__BB7_64;
	st.global.u32 	[%rd12+4], %r192;
$L__BB7_64:
	ret;

}


// ===== COMPILED SASS (sm_100) =====

	.target	sm_100

	.elftype	@"ET_EXEC"


//--------------------- .note.nv.tkinfo           --------------------------
	.section	.note.nv.tkinfo,"",@"SHT_NOTE"
	.sectionflags	@"SHF_NOTE_NV_TKINFO"
	.tkinfo
        /*0018*/ 	.word	0x00000002
        /*0030*/ 	.string	""
        /*0030*/ 	.string	"ptxas"
        /*0030*/ 	.string	"Cuda compilation tools, release 13.0, V13.0.88"
        /*0030*/ 	.string	"Build cuda_13.0.r13.0/compiler.36424714_0"
        /*0030*/ 	.string	"-arch sm_100 -m 64 "



//--------------------- .note.nv.cuinfo           --------------------------
	.section	.note.nv.cuinfo,"",@"SHT_NOTE"
	.sectionflags	@"SHF_NOTE_NV_CUINFO"
        /*0018*/ 	.short	0x0002
        /*001a*/ 	.short	0x0064
        /*001c*/ 	.short	0x0082
	.zero		2


//--------------------- .nv.info                  --------------------------
	.section	.nv.info,"",@"SHT_CUDA_INFO"
	.align	4


	//----- nvinfo : EIATTR_REGCOUNT
	.align		4
        /*0000*/ 	.byte	0x04, 0x2f
        /*0002*/ 	.short	(.L_1 - .L_0)
	.align		4
.L_0:
        /*0004*/ 	.word	index@(_Z29mma_kernel_m8n8k4_ptx_f16_f32ILi8ELi8ELi4EEvP6__halfS1_PfS2_iiiiii)
        /*0008*/ 	.word	0x00000020


	//----- nvinfo : EIATTR_FRAME_SIZE
	.align		4
.L_1:
        /*000c*/ 	.byte	0x04, 0x11
        /*000e*/ 	.short	(.L_3 - .L_2)
	.align		4
.L_2:
        /*0010*/ 	.word	index@($__internal_2_$__cuda_sm_8x_mma_shfl_f16)
        /*0014*/ 	.word	0x00000000


	//----- nvinfo : EIATTR_FRAME_SIZE
	.align		4
.L_3:
        /*0018*/ 	.byte	0x04, 0x11
        /*001a*/ 	.short	(.L_5 - .L_4)
	.align		4
.L_4:
        /*001c*/ 	.word	index@($__internal_1_$__cuda_sm_8x_mma_row_col_f32_f16_f16_f32)
        /*0020*/ 	.word	0x00000000


	//----- nvinfo : EIATTR_FRAME_SIZE
	.align		4
.L_5:
        /*0024*/ 	.byte	0x04, 0x11
        /*0026*/ 	.short	(.L_7 - .L_6)
	.align		4
.L_6:
        /*0028*/ 	.word	index@($__internal_0_$__cuda_sm_8x_mma_col_row_f32_f16_f16_f32)
        /*002c*/ 	.word	0x00000000


	//----- nvinfo : EIATTR_FRAME_SIZE
	.align		4
.L_7:
        /*0030*/ 	.byte	0x04, 0x11
        /*0032*/ 	.short	(.L_9 - .L_8)
	.align		4
.L_8:
        /*0034*/ 	.word	index@(_Z29mma_kernel_m8n8k4_ptx_f16_f32ILi8ELi8ELi4EEvP6__halfS1_PfS2_iiiiii)
        /*0038*/ 	.word	0x00000000


	//----- nvinfo : EIATTR_REGCOUNT
	.align		4
.L_9:
        /*003c*/ 	.byte	0x04, 0x2f
        /*003e*/ 	.short	(.L_11 - .L_10)
	.align		4
.L_10:
        /*0040*/ 	.word	index@(_Z25mma_kernel_m8n8k16_s8_s32ILi8ELi8ELi16EEvPaS0_PiS1_iiiiii)
        /*0044*/ 	.word	0x0000001e


	//----- nvinfo : EIATTR_FRAME_SIZE
	.align		4
.L_11:
        /*0048*/ 	.byte	0x04, 0x11
        /*004a*/ 	.short	(.L_13 - .L_12)
	.align		4
.L_12:
        /*004c*/ 	.word	index@(_Z25mma_kernel_m8n8k16_s8_s32ILi8ELi8ELi16EEvPaS0_PiS1_iiiiii)
        /*0050*/ 	.word	0x00000000


	//----- nvinfo : EIATTR_REGCOUNT
	.align		4
.L_13:
        /*0054*/ 	.byte	0x04, 0x2f
        /*0056*/ 	.short	(.L_15 - .L_14)
	.align		4
.L_14:
        /*0058*/ 	.word	index@(_Z30mma_kernel_m16n8k8_ptx_f16_f32ILi16ELi8ELi8EEvP6__halfS1_PfS2_iiiiii)
        /*005c*/ 	.word	0x0000001e


	//----- nvinfo : EIATTR_FRAME_SIZE
	.align		4
.L_15:
        /*0060*/ 	.byte	0x04, 0x11
        /*0062*/ 	.short	(.L_17 - .L_16)
	.align		4
.L_16:
        /*0064*/ 	.word	index@(_Z30mma_kernel_m16n8k8_ptx_f16_f32ILi16ELi8ELi8EEvP6__halfS1_PfS2_iiiiii)
        /*0068*/ 	.word	0x00000000


	//----- nvinfo : EIATTR_REGCOUNT
	.align		4
.L_17:
        /*006c*/ 	.byte	0x04, 0x2f
        /*006e*/ 	.short	(.L_19 - .L_18)
	.align		4
.L_18:
        /*0070*/ 	.word	index@(_Z31mma_kernel_m16n8k16_ptx_f16_f32ILi16ELi8ELi16EEvP6__halfS1_PfS2_iiiiii)
        /*0074*/ 	.word	0x00000020


	//----- nvinfo : EIATTR_FRAME_SIZE
	.align		4
.L_19:
        /*0078*/ 	.byte	0x04, 0x11
        /*007a*/ 	.short	(.L_21 - .L_20)
	.align		4
.L_20:
        /*007c*/ 	.word	index@(_Z31mma_kernel_m16n8k16_ptx_f16_f32ILi16ELi8ELi16EEvP6__halfS1_PfS2_iiiiii)
        /*0080*/ 	.word	0x00000000


	//----- nvinfo : EIATTR_REGCOUNT
	.align		4
.L_21:
        /*0084*/ 	.byte	0x04, 0x2f
        /*0086*/ 	.short	(.L_23 - .L_22)
	.align		4
.L_22:
        /*0088*/ 	.word	index@(_Z31mma_kernel_m16n8k16_ptx_f16_f16ILi16ELi8ELi16EEvP6__halfS1_S1_S1_iiiiii)
        /*008c*/ 	.word	0x00000020


	//----- nvinfo : EIATTR_FRAME_SIZE
	.align		4
.L_23:
        /*0090*/ 	.byte	0x04, 0x11
        /*0092*/ 	.short	(.L_25 - .L_24)
	.align		4
.L_24:
        /*0094*/ 	.word	index@(_Z31mma_kernel_m16n8k16_ptx_f16_f16ILi16ELi8ELi16EEvP6__halfS1_S1_S1_iiiiii)
        /*0098*/ 	.word	0x00000000


	//----- nvinfo : EIATTR_REGCOUNT
	.align		4
.L_25:
        /*009c*/ 	.byte	0x04, 0x2f
        /*009e*/ 	.short	(.L_27 - .L_26)
	.align		4
.L_26:
        /*00a0*/ 	.word	index@(_Z32mma_kernel_m16n8k16_ptx_bf16_f32ILi16ELi8ELi16EEvP13__nv_bfloat16S1_PfS2_iiiiii)
        /*00a4*/ 	.word	0x0000001b


	//----- nvinfo : EIATTR_FRAME_SIZE
	.align		4
.L_27:
        /*00a8*/ 	.byte	0x04, 0x11
        /*00aa*/ 	.short	(.L_29 - .L_28)
	.align		4
.L_28:
        /*00ac*/ 	.word	index@(_Z32mma_kernel_m16n8k16_ptx_bf16_f32ILi16ELi8ELi16EEvP13__nv_bfloat16S1_PfS2_iiiiii)
        /*00b0*/ 	.word	0x00000000


	//----- nvinfo : EIATTR_REGCOUNT
	.align		4
.L_29:
        /*00b4*/ 	.byte	0x04, 0x2f
        /*00b6*/ 	.short	(.L_31 - .L_30)
	.align		4
.L_30:
        /*00b8*/ 	.word	index@(_Z26mma_kernel_m16n8k16_s8_s32ILi16ELi8ELi16EEvPaS0_PiS1_iiiiii)
        /*00bc*/ 	.word	0x0000001e


	//----- nvinfo : EIATTR_FRAME_SIZE
	.align		4
.L_31:
        /*00c0*/ 	.byte	0x04, 0x11
        /*00c2*/ 	.short	(.L_33 - .L_32)
	.align		4
.L_32:
        /*00c4*/ 	.word	index@(_Z26mma_kernel_m16n8k16_s8_s32ILi16ELi8ELi16EEvPaS0_PiS1_iiiiii)
        /*00c8*/ 	.word	0x00000000


	//----- nvinfo : EIATTR_REGCOUNT
	.align		4
.L_33:
        /*00cc*/ 	.byte	0x04, 0x2f
        /*00ce*/ 	.short	(.L_35 - .L_34)
	.align		4
.L_34:
        /*00d0*/ 	.word	index@(_Z26mma_kernel_m16n8k32_s8_s32ILi16ELi8ELi32EEvPaS0_PiS1_iiiiii)
        /*00d4*/ 	.word	0x00000020


	//----- nvinfo : EIATTR_FRAME_SIZE
	.align		4
.L_35:
        /*00d8*/ 	.byte	0x04, 0x11
        /*00da*/ 	.short	(.L_37 - .L_36)
	.align		4
.L_36:
        /*00dc*/ 	.word	index@(_Z26mma_kernel_m16n8k32_s8_s32ILi16ELi8ELi32EEvPaS0_PiS1_iiiiii)
        /*00e0*/ 	.word	0x00000000


	//----- nvinfo : EIATTR_MIN_STACK_SIZE
	.align		4
.L_37:
        /*00e4*/ 	.byte	0x04, 0x12
        /*00e6*/ 	.short	(.L_39 - .L_38)
	.align		4
.L_38:
        /*00e8*/ 	.word	index@(_Z26mma_kernel_m16n8k32_s8_s32ILi16ELi8ELi32EEvPaS0_PiS1_iiiiii)
        /*00ec*/ 	.word	0x00000000


	//----- nvinfo : EIATTR_MIN_STACK_SIZE
	.align		4
.L_39:
        /*00f0*/ 	.byte	0x04, 0x12
        /*00f2*/ 	.short	(.L_41 - .L_40)
	.align		4
.L_40:
        /*00f4*/ 	.word	index@(_Z26mma_kernel_m16n8k16_s8_s32ILi16ELi8ELi16EEvPaS0_PiS1_iiiiii)
        /*00f8*/ 	.word	0x00000000


	//----- nvinfo : EIATTR_MIN_STACK_SIZE
	.align		4
.L_41:
        /*00fc*/ 	.byte	0x04, 0x12
        /*00fe*/ 	.short	(.L_43 - .L_42)
	.align		4
.L_42:
        /*0100*/ 	.word	index@(_Z32mma_kernel_m16n8k16_ptx_bf16_f32ILi16ELi8ELi16EEvP13__nv_bfloat16S1_PfS2_iiiiii)
        /*0104*/ 	.word	0x00000000


	//----- nvinfo : EIATTR_MIN_STACK_SIZE
	.align		4
.L_43:
        /*0108*/ 	.byte	0x04, 0x12
        /*010a*/ 	.short	(.L_45 - .L_44)
	.align		4
.L_44:
        /*010c*/ 	.word	index@(_Z31mma_kernel_m16n8k16_ptx_f16_f16ILi16ELi8ELi16EEvP6__halfS1_S1_S1_iiiiii)
        /*0110*/ 	.word	0x00000000


	//----- nvinfo : EIATTR_MIN_STACK_SIZE
	.align		4
.L_45:
        /*0114*/ 	.byte	0x04, 0x12
        /*0116*/ 	.short	(.L_47 - .L_46)
	.align		4
.L_46:
        /*0118*/ 	.word	index@(_Z31mma_kernel_m16n8k16_ptx_f16_f32ILi16ELi8ELi16EEvP6__halfS1_PfS2_iiiiii)
        /*011c*/ 	.word	0x00000000


	//----- nvinfo : EIATTR_MIN_STACK_SIZE
	.align		4
.L_47:
        /*0120*/ 	.byte	0x04, 0x12
        /*0122*/ 	.short	(.L_49 - .L_48)
	.align		4
.L_48:
        /*0124*/ 	.word	index@(_Z30mma_kernel_m16n8k8_ptx_f16_f32ILi16ELi8ELi8EEvP6__halfS1_PfS2_iiiiii)
        /*0128*/ 	.word	0x00000000


	//----- nvinfo : EIATTR_MIN_STACK_SIZE
	.align		4
.L_49:
        /*012c*/ 	.byte	0x04, 0x12
        /*012e*/ 	.short	(.L_51 - .L_50)
	.align		4
.L_50:
        /*0130*/ 	.word	index@(_Z25mma_kernel_m8n8k16_s8_s32ILi8ELi8ELi16EEvPaS0_PiS1_iiiiii)
        /*0134*/ 	.word	0x00000000


	//----- nvinfo : EIATTR_MIN_STACK_SIZE
	.align		4
.L_51:
        /*0138*/ 	.byte	0x04, 0x12
        /*013a*/ 	.short	(.L_53 - .L_52)
	.align		4
.L_52:
        /*013c*/ 	.word	index@(_Z29mma_kernel_m8n8k4_ptx_f16_f32ILi8ELi8ELi4EEvP6__halfS1_PfS2_iiiiii)
        /*0140*/ 	.word	0x00000000
.L_53:


//--------------------- .nv.compat                --------------------------
	.section	.nv.compat,"",@"SHT_CUDA_COMPAT_INFO"
	.align	4
        /*0000*/ 	.byte	0x02, 0x09, 0x00, 0x00, 0x02, 0x02, 0x01, 0x00, 0x02, 0x05, 0x05, 0x00, 0x03, 0x07, 0x01, 0x01
        /*0010*/ 	.byte	0x02, 0x03, 0x00, 0x00, 0x02, 0x06, 0x01, 0x00, 0x04, 0x0b, 0x08, 0x00, 0x01, 0x00, 0x00, 0x00
        /*0020*/ 	.byte	0x00, 0x00, 0x00, 0x00


//--------------------- .nv.info._Z26mma_kernel_m16n8k32_s8_s32ILi16ELi8ELi32EEvPaS0_PiS1_iiiiii --------------------------
	.section	.nv.info._Z26mma_kernel_m16n8k32_s8_s32ILi16ELi8ELi32EEvPaS0_PiS1_iiiiii,"",@"SHT_CUDA_INFO"
	.sectionflags	@""
	.align	4


	//----- nvinfo : EIATTR_CUDA_API_VERSION
	.align		4
        /*0000*/ 	.byte	0x04, 0x37
        /*0002*/ 	.short	(.L_55 - .L_54)
.L_54:
        /*0004*/ 	.word	0x00000082


	//----- nvinfo : EIATTR_KPARAM_INFO
	.align		4
.L_55:
        /*0008*/ 	.byte	0x04, 0x17
        /*000a*/ 	.short	(.L_57 - .L_56)
.L_56:
        /*000c*/ 	.word	0x00000000
        /*0010*/ 	.short	0x0009
        /*0012*/ 	.short	0x0034
        /*0014*/ 	.byte	0x00, 0xf0, 0x11, 0x00


	//----- nvinfo : EIATTR_KPARAM_INFO
	.align		4
.L_57:
        /*0018*/ 	.byte	0x04, 0x17
        /*001a*/ 	.short	(.L_59 - .L_58)
.L_58:
        /*001c*/ 	.word	0x00000000
        /*0020*/ 	.short	0x0008
        /*0022*/ 	.short	0x0030
        /*0024*/ 	.byte	0x00, 0xf0, 0x11, 0x00


	//----- nvinfo : EIATTR_KPARAM_INFO
	.align		4
.L_59:
        /*0028*/ 	.byte	0x04, 0x17
        /*002a*/ 	.short	(.L_61 - .L_60)
.L_60:
        /*002c*/ 	.word	0x00000000
        /*0030*/ 	.short	0x0007
        /*0032*/ 	.short	0x002c
        /*0034*/ 	.byte	0x00, 0xf0, 0x11, 0x00


	//----- nvinfo : EIATTR_KPARAM_INFO
	.align		4
.L_61:
        /*0038*/ 	.byte	0x04, 0x17
        /*003a*/ 	.short	(.L_63 - .L_62)
.L_62:
        /*003c*/ 	.word	0x00000000
        /*0040*/ 	.short	0x0006
        /*0042*/ 	.short	0x0028
        /*0044*/ 	.byte	0x00, 0xf0, 0x11, 0x00


	//----- nvinfo : EIATTR_KPARAM_INFO
	.align		4
.L_63:
        /*0048*/ 	.byte	0x04, 0x17
        /*004a*/ 	.short	(.L_65 - .L_64)
.L_64:
        /*004c*/ 	.word	0x00000000
        /*0050*/ 	.short	0x0005
        /*0052*/ 	.short	0x0024
        /*0054*/ 	.byte	0x00, 0xf0, 0x11, 0x00


	//----- nvinfo : EIATTR_KPARAM_INFO
	.align		4
.L_65:
        /*0058*/ 	.byte	0x04, 0x17
        /*005a*/ 	.short	(.L_67 - .L_66)
.L_66:
        /*005c*/ 	.word	0x00000000
        /*0060*/ 	.short	0x0004
        /*0062*/ 	.short	0x0020
        /*0064*/ 	.byte	0x00, 0xf0, 0x11, 0x00


	//----- nvinfo : EIATTR_KPARAM_INFO
	.align		4
.L_67:
        /*0068*/ 	.byte	0x04, 0x17
        /*006a*/ 	.short	(.L_69 - .L_68)
.L_68:
        /*006c*/ 	.word	0x00000000
        /*0070*/ 	.short	0x0003
        /*0072*/ 	.short	0x0018
        /*0074*/ 	.byte	0x00, 0xf5, 0x21, 0x00


	//----- nvinfo : EIATTR_KPARAM_INFO
	.align		4
.L_69:
        /*0078*/ 	.byte	0x04, 0x17
        /*007a*/ 	.short	(.L_71 - .L_70)
.L_70:
        /*007c*/ 	.word	0x00000000
        /*0080*/ 	.short	0x0002
        /*0082*/ 	.short	0x0010
        /*0084*/ 	.byte	0x00, 0xf5, 0x21, 0x00


	//----- nvinfo : EIATTR_KPARAM_INFO
	.align		4
.L_71:
        /*0088*/ 	.byte	0x04, 0x17
        /*008a*/ 	.short	(.L_73 - .L_72)
.L_72:
        /*008c*/ 	.word	0x00000000
        /*0090*/ 	.short	0x0001
        /*0092*/ 	.short	0x0008
        /*0094*/ 	.byte	0x00, 0xf5, 0x21, 0x00


	//----- nvinfo : EIATTR_KPARAM_INFO
	.align		4
.L_73:
        /*0098*/ 	.byte	0x04, 0x17
        /*009a*/ 	.short	(.L_75 - .L_74)
.L_74:
        /*009c*/ 	.word	0x00000000
        /*00a0*/ 	.short	0x0000
        /*00a2*/ 	.short	0x0000
        /*00a4*/ 	.byte	0x00, 0xf5, 0x21, 0x00


	//----- nvinfo : EIATTR_SPARSE_MMA_MASK
	.align		4
.L_75:
        /*00a8*/ 	.byte	0x03, 0x50
        /*00aa*/ 	.short	0x0000


	//----- nvinfo : EIATTR_MAXREG_COUNT
	.align		4
        /*00ac*/ 	.byte	0x03, 0x1b
        /*00ae*/ 	.short	0x00ff


	//----- nvinfo : EIATTR_MERCURY_ISA_VERSION
	.align		4
        /*00b0*/ 	.byte	0x03, 0x5f
        /*00b2*/ 	.short	0x0101


	//----- nvinfo : EIATTR_VRC_CTA_INIT_COUNT
	.align		4
        /*00b4*/ 	.byte	0x02, 0x4a
	.zero		1
	.zero		1


	//----- nvinfo : EIATTR_EXIT_INSTR_OFFSETS
	.align		4
        /*00b8*/ 	.byte	0x04, 0x1c
        /*00ba*/ 	.short	(.L_77 - .L_76)


	//   ....[0]....
.L_76:
        /*00bc*/ 	.word	0x00001260


	//   ....[1]....
        /*00c0*/ 	.word	0x00001280


	//----- nvinfo : EIATTR_CBANK_PARAM_SIZE
	.align		4
.L_77:
        /*00c4*/ 	.byte	0x03, 0x19
        /*00c6*/ 	.short	0x0038


	//----- nvinfo : EIATTR_PARAM_CBANK
	.align		4
        /*00c8*/ 	.byte	0x04, 0x0a
        /*00ca*/ 	.short	(.L_79 - .L_78)
	.align		4
.L_78:
        /*00cc*/ 	.word	index@(.nv.constant0._Z26mma_kernel_m16n8k32_s8_s32ILi16ELi8ELi32EEvPaS0_PiS1_iiiiii)
        /*00d0*/ 	.short	0x0380
        /*00d2*/ 	.short	0x0038


	//----- nvinfo : EIATTR_SW_WAR
	.align		4
.L_79:
        /*00d4*/ 	.byte	0x04, 0x36
        /*00d6*/ 	.short	(.L_81 - .L_80)
.L_80:
        /*00d8*/ 	.word	0x00000008
.L_81:


//--------------------- .nv.info._Z26mma_kernel_m16n8k16_s8_s32ILi16ELi8ELi16EEvPaS0_PiS1_iiiiii --------------------------
	.section	.nv.info._Z26mma_kernel_m16n8k16_s8_s32ILi16ELi8ELi16EEvPaS0_PiS1_iiiiii,"",@"SHT_CUDA_INFO"
	.sectionflags	@""
	.align	4


	//----- nvinfo : EIATTR_CUDA_API_VERSION
	.align		4
        /*0000*/ 	.byte	0x04, 0x37
        /*0002*/ 	.short	(.L_83 - .L_82)
.L_82:
        /*0004*/ 	.word	0x00000082


	//----- nvinfo : EIATTR_KPARAM_INFO
	.align		4
.L_83:
        /*0008*/ 	.byte	0x04, 0x17
        /*000a*/ 	.short	(.L_85 - .L_84)
.L_84:
        /*000c*/ 	.word	0x00000000
        /*0010*/ 	.short	0x0009
        /*0012*/ 	.short	0x0034
        /*0014*/ 	.byte	0x00, 0xf0, 0x11, 0x00


	//----- nvinfo : EIATTR_KPARAM_INFO
	.align		4
.L_85:
        /*0018*/ 	.byte	0x04, 0x17
        /*001a*/ 	.short	(.L_87 - .L_86)
.L_86:
        /*001c*/ 	.word	0x00000000
        /*0020*/ 	.short	0x0008
        /*0022*/ 	.short	0x0030
        /*0024*/ 	.byte	0x00, 0xf0, 0x11, 0x00


	//----- nvinfo : EIATTR_KPARAM_INFO
	.align		4
.L_87:
        /*0028*/ 	.byte	0x04, 0x17
        /*002a*/ 	.short	(.L_89 - .L_88)
.L_88:
        /*002c*/ 	.word	0x00000000
        /*0030*/ 	.short	0x0007
        /*0032*/ 	.short	0x002c
        /*0034*/ 	.byte	0x00, 0xf0, 0x11, 0x00


	//----- nvinfo : EIATTR_KPARAM_INFO
	.align		4
.L_89:
        /*0038*/ 	.byte	0x04, 0x17
        /*003a*/ 	.short	(.L_91 - .L_90)
.L_90:
        /*003c*/ 	.word	0x00000000
        /*0040*/ 	.short	0x0006
        /*0042*/ 	.short	0x0028
        /*0044*/ 	.byte	0x00, 0xf0, 0x11, 0x00


	//----- nvinfo : EIATTR_KPARAM_INFO
	.align		4
.L_91:
        /*0048*/ 	.byte	0x04, 0x17
        /*004a*/ 	.short	(.L_93 - .L_92)
.L_92:
        /*004c*/ 	.word	0x00000000
        /*0050*/ 	.short	0x0005
        /*0052*/ 	.short	0x0024
        /*0054*/ 	.byte	0x00, 0xf0, 0x11, 0x00


	//----- nvinfo : EIATTR_KPARAM_INFO
	.align		4
.L_93:
        /*0058*/ 	.byte	0x04, 0x17
        /*005a*/ 	.short	(.L_95 - .L_94)
.L_94:
        /*005c*/ 	.word	0x00000000
        /*0060*/ 	.short	0x0004
        /*0062*/ 	.short	0x0020
        /*0064*/ 	.byte	0x00, 0xf0, 0x11, 0x00


	//----- nvinfo : EIATTR_KPARAM_INFO
	.align		4
.L_95:
        /*0068*/ 	.byte	0x04, 0x17
        /*006a*/ 	.short	(.L_97 - .L_96)
.L_96:
        /*006c*/ 	.word	0x00000000
        /*0070*/ 	.short	0x0003
        /*0072*/ 	.short	0x0018
        /*0074*/ 	.byte	0x00, 0xf5, 0x21, 0x00


	//----- nvinfo : EIATTR_KPARAM_INFO
	.align		4
.L_97:
        /*0078*/ 	.byte	0x04, 0x17
        /*007a*/ 	.short	(.L_99 - .L_98)
.L_98:
        /*007c*/ 	.word	0x00000000
        /*0080*/ 	.short	0x0002
        /*0082*/ 	.short	0x0010
        /*0084*/ 	.byte	0x00, 0xf5, 0x21, 0x00


	//----- nvinfo : EIATTR_KPARAM_INFO
	.align		4
.L_99:
        /*0088*/ 	.byte	0x04, 0x17
        /*008a*/ 	.short	(.L_101 - .L_100)
.L_100:
        /*008c*/ 	.word	0x00000000
        /*0090*/ 	.short	0x0001
        /*0092*/ 	.short	0x0008
        /*0094*/ 	.byte	0x00, 0xf5, 0x21, 0x00


	//----- nvinfo : EIATTR_KPARAM_INFO
	.align		4
.L_101:
        /*0098*/ 	.byte	0x04, 0x17
        /*009a*/ 	.short	(.L_103 - .L_102)
.L_102:
        /*009c*/ 	.word	0x00000000
        /*00a0*/ 	.short	0x0000
        /*00a2*/ 	.short	0x0000
        /*00a4*/ 	.byte	0x00, 0xf5, 0x21, 0x00


	//----- nvinfo : EIATTR_SPARSE_MMA_MASK
	.align		4
.L_103:
        /*00a8*/ 	.byte	0x03, 0x50
        /*00aa*/ 	.short	0x0000


	//----- nvinfo : EIATTR_MAXREG_COUNT
	.align		4
        /*00ac*/ 	.byte	0x03, 0x1b
        /*00ae*/ 	.short	0x00ff


	//----- nvinfo : EIATTR_MERCURY_ISA_VERSION
	.align		4
        /*00b0*/ 	.byte	0x03, 0x5f
        /*00b2*/ 	.short	0x0101


	//----- nvinfo : EIATTR_VRC_CTA_INIT_COUNT
	.align		4
        /*00b4*/ 	.byte	0x02, 0x4a
	.zero		1
	.zero		1


	//----- nvinfo : EIATTR_EXIT_INSTR_OFFSETS
	.align		4
        /*00b8*/ 	.byte	0x04, 0x1c
        /*00ba*/ 	.short	(.L_105 - .L_104)


	//   ....[0]....
.L_104:
        /*00bc*/ 	.word	0x00000d60


	//   ....[1]....
        /*00c0*/ 	.word	0x00000d80


	//----- nvinfo : EIATTR_CBANK_PARAM_SIZE
	.align		4
.L_105:
        /*00c4*/ 	.byte	0x03, 0x19
        /*00c6*/ 	.short	0x0038


	//----- nvinfo : EIATTR_PARAM_CBANK
	.align		4
        /*00c8*/ 	.byte	0x04, 0x0a
        /*00ca*/ 	.short	(.L_107 - .L_106)
	.align		4
.L_106:
        /*00cc*/ 	.word	index@(.nv.constant0._Z26mma_kernel_m16n8k16_s8_s32ILi16ELi8ELi16EEvPaS0_PiS1_iiiiii)
        /*00d0*/ 	.short	0x0380
        /*00d2*/ 	.short	0x0038


	//----- nvinfo : EIATTR_SW_WAR
	.align		4
.L_107:
        /*00d4*/ 	.byte	0x04, 0x36
        /*00d6*/ 	.short	(.L_109 - .L_108)
.L_108:
        /*00d8*/ 	.word	0x00000008
.L_109:


//--------------------- .nv.info._Z32mma_kernel_m16n8k16_ptx_bf16_f32ILi16ELi8ELi16EEvP13__nv_bfloat16S1_PfS2_iiiiii --------------------------
	.section	.nv.info._Z32mma_kernel_m16n8k16_ptx_bf16_f32ILi16ELi8ELi16EEvP13__nv_bfloat16S1_PfS2_iiiiii,"",@"SHT_CUDA_INFO"
	.sectionflags	@""
	.align	4


	//----- nvinfo : EIATTR_CUDA_API_VERSION
	.align		4
        /*0000*/ 	.byte	0x04, 0x37
        /*0002*/ 	.short	(.L_111 - .L_110)
.L_110:
        /*0004*/ 	.word	0x00000082


	//----- nvinfo : EIATTR_KPARAM_INFO
	.align		4
.L_111:
        /*0008*/ 	.byte	0x04, 0x17
        /*000a*/ 	.short	(.L_113 - .L_112)
.L_112:
        /*000c*/ 	.word	0x00000000
        /*0010*/ 	.short	0x0009
        /*0012*/ 	.short	0x0034
        /*0014*/ 	.byte	0x00, 0xf0, 0x11, 0x00


	//----- nvinfo : EIATTR_KPARAM_INFO
	.align		4
.L_113:
        /*0018*/ 	.byte	0x04, 0x17
        /*001a*/ 	.short	(.L_115 - .L_114)
.L_114:
        /*001c*/ 	.word	0x00000000
        /*0020*/ 	.short	0x0008
        /*0022*/ 	.short	0x0030
        /*0024*/ 	.byte	0x00, 0xf0, 0x11, 0x00


	//----- nvinfo : EIATTR_KPARAM_INFO
	.align		4
.L_115:
        /*0028*/ 	.byte	0x04, 0x17
        /*002a*/ 	.short	(.L_117 - .L_116)
.L_116:
        /*002c*/ 	.word	0x00000000
        /*0030*/ 	.short	0x0007
        /*0032*/ 	.short	0x002c
        /*0034*/ 	.byte	0x00, 0xf0, 0x11, 0x00


	//----- nvinfo : EIATTR_KPARAM_INFO
	.align		4
.L_117:
        /*0038*/ 	.byte	0x04, 0x17
        /*003a*/ 	.short	(.L_119 - .L_118)
.L_118:
        /*003c*/ 	.word	0x00000000
        /*0040*/ 	.short	0x0006
        /*0042*/ 	.short	0x0028
        /*0044*/ 	.byte	0x00, 0xf0, 0x11, 0x00


	//----- nvinfo : EIATTR_KPARAM_INFO
	.align		4
.L_119:
        /*0048*/ 	.byte	0x04, 0x17
        /*004a*/ 	.short	(.L_121 - .L_120)
.L_120:
        /*004c*/ 	.word	0x00000000
        /*0050*/ 	.short	0x0005
        /*0052*/ 	.short	0x0024
        /*0054*/ 	.byte	0x00, 0xf0, 0x11, 0x00


	//----- nvinfo : EIATTR_KPARAM_INFO
	.align		4
.L_121:
        /*0058*/ 	.byte	0x04, 0x17
        /*005a*/ 	.short	(.L_123 - .L_122)
.L_122:
        /*005c*/ 	.word	0x00000000
        /*0060*/ 	.short	0x0004
        /*0062*/ 	.short	0x0020
        /*0064*/ 	.byte	0x00, 0xf0, 0x11, 0x00


	//----- nvinfo : EIATTR_KPARAM_INFO
	.align		4
.L_123:
        /*0068*/ 	.byte	0x04, 0x17
        /*006a*/ 	.short	(.L_125 - .L_124)
.L_124:
        /*006c*/ 	.word	0x00000000
        /*0070*/ 	.short	0x0003
        /*0072*/ 	.short	0x0018
        /*0074*/ 	.byte	0x00, 0xf5, 0x21, 0x00


	//----- nvinfo : EIATTR_KPARAM_INFO
	.align		4
.L_125:
        /*0078*/ 	.byte	0x04, 0x17
        /*007a*/ 	.short	(.L_127 - .L_126)
.L_126:
        /*007c*/ 	.word	0x00000000
        /*0080*/ 	.short	0x0002
        /*0082*/ 	.short	0x0010
        /*0084*/ 	.byte	0x00, 0xf5, 0x21, 0x00


	//----- nvinfo : EIATTR_KPARAM_INFO
	.align		4
.L_127:
        /*0088*/ 	.byte	0x04, 0x17
        /*008a*/ 	.short	(.L_129 - .L_128)
.L_128:
        /*008c*/ 	.word	0x00000000
        /*0090*/ 	.short	0x0001
        /*0092*/ 	.short	0x0008
        /*0094*/ 	.byte	0x00, 0xf5, 0x21, 0x00


	//----- nvinfo : EIATTR_KPARAM_INFO
	.align		4
.L_129:
        /*0098*/ 	.byte	0x04, 0x17
        /*009a*/ 	.short	(.L_131 - .L_130)
.L_130:
        /*009c*/ 	.word	0x00000000
        /*00a0*/ 	.short	0x0000
        /*00a2*/ 	.short	0x0000
        /*00a4*/ 	.byte	0x00, 0xf5, 0x21, 0x00


	//----- nvinfo : EIATTR_SPARSE_MMA_MASK
	.align		4
.L_131:
        /*00a8*/ 	.byte	0x03, 0x50
        /*00aa*/ 	.short	0x0000


	//----- nvinfo : EIATTR_MAXREG_COUNT
	.align		4
        /*00ac*/ 	.byte	0x03, 0x1b
        /*00ae*/ 	.short	0x00ff


	//----- nvinfo : EIATTR_MERCURY_ISA_VERSION
	.align		4
        /*00b0*/ 	.byte	0x03, 0x5f
        /*00b2*/ 	.short	0x0101


	//----- nvinfo : EIATTR_VRC_CTA_INIT_COUNT
	.align		4
        /*00b4*/ 	.byte	0x02, 0x4a
	.zero		1
	.zero		1


	//----- nvinfo : EIATTR_EXIT_INSTR_OFFSETS
	.align		4
        /*00b8*/ 	.byte	0x04, 0x1c
        /*00ba*/ 	.short	(.L_133 - .L_132)


	//   ....[0]....
.L_132:
        /*00bc*/ 	.word	0x00001860


	//   ....[1]....
        /*00c0*/ 	.word	0x00001880


	//----- nvinfo : EIATTR_CRS_STACK_SIZE
	.align		4
.L_133:
        /*00c4*/ 	.byte	0x04, 0x1e
        /*00c6*/ 	.short	(.L_135 - .L_134)
.L_134:
        /*00c8*/ 	.word	0x00000000


	//----- nvinfo : EIATTR_CBANK_PARAM_SIZE
	.align		4
.L_135:
        /*00cc*/ 	.byte	0x03, 0x19
        /*00ce*/ 	.short	0x0038


	//----- nvinfo : EIATTR_PARAM_CBANK
	.align		4
        /*00d0*/ 	.byte	0x04, 0x0a
        /*00d2*/ 	.short	(.L_137 - .L_136)
	.align		4
.L_136:
        /*00d4*/ 	.word	index@(.nv.constant0._Z32mma_kernel_m16n8k16_ptx_bf16_f32ILi16ELi8ELi16EEvP13__nv_bfloat16S1_PfS2_iiiiii)
        /*00d8*/ 	.short	0x0380
        /*00da*/ 	.short	0x0038


	//----- nvinfo : EIATTR_SW_WAR
	.align		4
.L_137:
        /*00dc*/ 	.byte	0x04, 0x36
        /*00de*/ 	.short	(.L_139 - .L_138)
.L_138:
        /*00e0*/ 	.word	0x00000008
.L_139:


//--------------------- .nv.info._Z31mma_kernel_m16n8k16_ptx_f16_f16ILi16ELi8ELi16EEvP6__halfS1_S1_S1_iiiiii --------------------------
	.section	.nv.info._Z31mma_kernel_m16n8k16_ptx_f16_f16ILi16ELi8ELi16EEvP6__halfS1_S1_S1_iiiiii,"",@"SHT_CUDA_INFO"
	.sectionflags	@""
	.align	4


	//----- nvinfo : EIATTR_CUDA_API_VERSION
	.align		4
        /*0000*/ 	.byte	0x04, 0x37
        /*0002*/ 	.short	(.L_141 - .L_140)
.L_140:
        /*0004*/ 	.word	0x00000082


	//----- nvinfo : EIATTR_KPARAM_INFO
	.align		4
.L_141:
        /*0008*/ 	.byte	0x04, 0x17
        /*000a*/ 	.short	(.L_143 - .L_142)
.L_142:
        /*000c*/ 	.word	0x00000000
        /*0010*/ 	.short	0x0009
        /*0012*/ 	.short	0x0034
        /*0014*/ 	.byte	0x00, 0xf0, 0x11, 0x00


	//----- nvinfo : EIATTR_KPARAM_INFO
	.align		4
.L_143:
        /*0018*/ 	.byte	0x04, 0x17
        /*001a*/ 	.short	(.L_145 - .L_144)
.L_144:
        /*001c*/ 	.word	0x00000000
        /*0020*/ 	.short	0x0008
        /*0022*/ 	.short	0x0030
        /*0024*/ 	.byte	0x00, 0xf0, 0x11, 0x00


	//----- nvinfo : EIATTR_KPARAM_INFO
	.align		4
.L_145:
        /*0028*/ 	.byte	0x04, 0x17
        /*002a*/ 	.short	(.L_147 - .L_146)
.L_146:
        /*002c*/ 	.word	0x00000000
        /*0030*/ 	.short	0x0007
        /*0032*/ 	.short	0x002c
        /*0034*/ 	.byte	0x00, 0xf0, 0x11, 0x00


	//----- nvinfo : EIATTR_KPARAM_INFO
	.align		4
.L_147:
        /*0038*/ 	.byte	0x04, 0x17
        /*003a*/ 	.short	(.L_149 - .L_148)
.L_148:
        /*003c*/ 	.word	0x00000000
        /*0040*/ 	.short	0x0006
        /*0042*/ 	.short	0x0028
        /*0044*/ 	.byte	0x00, 0xf0, 0x11, 0x00


	//----- nvinfo : EIATTR_KPARAM_INFO
	.align		4
.L_149:
        /*0048*/ 	.byte	0x04, 0x17
        /*004a*/ 	.short	(.L_151 - .L_150)
.L_150:
        /*004c*/ 	.word	0x00000000
        /*0050*/ 	.short	0x0005
        /*0052*/ 	.short	0x0024
        /*0054*/ 	.byte	0x00, 0xf0, 0x11, 0x00


	//----- nvinfo : EIATTR_KPARAM_INFO
	.align		4
.L_151:
        /*0058*/ 	.byte	0x04, 0x17
        /*005a*/ 	.short	(.L_153 - .L_152)
.L_152:
        /*005c*/ 	.word	0x00000000
        /*0060*/ 	.short	0x0004
        /*0062*/ 	.short	0x0020
        /*0064*/ 	.byte	0x00, 0xf0, 0x11, 0x00


	//----- nvinfo : EIATTR_KPARAM_INFO
	.align		4
.L_153:
        /*0068*/ 	.byte	0x04, 0x17
        /*006a*/ 	.short	(.L_155 - .L_154)
.L_154:
        /*006c*/ 	.word	0x00000000
        /*0070*/ 	.short	0x0003
        /*0072*/ 	.short	0x0018
        /*0074*/ 	.byte	0x00, 0xf5, 0x21, 0x00


	//----- nvinfo : EIATTR_KPARAM_INFO
	.align		4
.L_155:
        /*0078*/ 	.byte	0x04, 0x17
        /*007a*/ 	.short	(.L_157 - .L_156)
.L_156:
        /*007c*/ 	.word	0x00000000
        /*0080*/ 	.short	0x0002
        /*0082*/ 	.short	0x0010
        /*0084*/ 	.byte	0x00, 0xf5, 0x21, 0x00


	//----- nvinfo : EIATTR_KPARAM_INFO
	.align		4
.L_157:
        /*0088*/ 	.byte	0x04, 0x17
        /*008a*/ 	.short	(.L_159 - .L_158)
.L_158:
        /*008c*/ 	.word	0x00000000
        /*0090*/ 	.short	0x0001
        /*0092*/ 	.short	0x0008
        /*0094*/ 	.byte	0x00, 0xf5, 0x21, 0x00


	//----- nvinfo : EIATTR_KPARAM_INFO
	.align		4
.L_159:
        /*0098*/ 	.byte	0x04, 0x17
        /*009a*/ 	.short	(.L_161 - .L_160)
.L_160:
        /*009c*/ 	.word	0x00000000
        /*00a0*/ 	.short	0x0000
        /*00a2*/ 	.short	0x0000
        /*00a4*/ 	.byte	0x00, 0xf5, 0x21, 0x00


	//----- nvinfo : EIATTR_SPARSE_MMA_MASK
	.align		4
.L_161:
        /*00a8*/ 	.byte	0x03, 0x50
        /*00aa*/ 	.short	0x0000


	//----- nvinfo : EIATTR_MAXREG_COUNT
	.align		4
        /*00ac*/ 	.byte	0x03, 0x1b
        /*00ae*/ 	.short	0x00ff


	//----- nvinfo : EIATTR_MERCURY_ISA_VERSION
	.align		4
        /*00b0*/ 	.byte	0x03, 0x5f
        /*00b2*/ 	.short	0x0101


	//----- nvinfo : EIATTR_VRC_CTA_INIT_COUNT
	.align		4
        /*00b4*/ 	.byte	0x02, 0x4a
	.zero		1
	.zero		1


	//----- nvinfo : EIATTR_EXIT_INSTR_OFFSETS
	.align		4
        /*00b8*/ 	.byte	0x04, 0x1c
        /*00ba*/ 	.short	(.L_163 - .L_162)


	//   ....[0]....
.L_162:
        /*00bc*/ 	.word	0x00000cc0


	//   ....[1]....
        /*00c0*/ 	.word	0x00000cf0


	//----- nvinfo : EIATTR_CBANK_PARAM_SIZE
	.align		4
.L_163:
        /*00c4*/ 	.byte	0x03, 0x19
        /*00c6*/ 	.short	0x0038


	//----- nvinfo : EIATTR_PARAM_CBANK
	.align		4
        /*00c8*/ 	.byte	0x04, 0x0a
        /*00ca*/ 	.short	(.L_165 - .L_164)
	.align		4
.L_164:
        /*00cc*/ 	.word	index@(.nv.constant0._Z31mma_kernel_m16n8k16_ptx_f16_f16ILi16ELi8ELi16EEvP6__halfS1_S1_S1_iiiiii)
        /*00d0*/ 	.short	0x0380
        /*00d2*/ 	.short	0x0038


	//----- nvinfo : EIATTR_SW_WAR
	.align		4
.L_165:
        /*00d4*/ 	.byte	0x04, 0x36
        /*00d6*/ 	.short	(.L_167 - .L_166)
.L_166:
        /*00d8*/ 	.word	0x00000008
.L_167:


//--------------------- .nv.info._Z31mma_kernel_m16n8k16_ptx_f16_f32ILi16ELi8ELi16EEvP6__halfS1_PfS2_iiiiii --------------------------
	.section	.nv.info._Z31mma_kernel_m16n8k16_ptx_f16_f32ILi16ELi8ELi16EEvP6__halfS1_PfS2_iiiiii,"",@"SHT_CUDA_INFO"
	.sectionflags	@""
	.align	4


	//----- nvinfo : EIATTR_CUDA_API_VERSION
	.align		4
        /*0000*/ 	.byte	0x04, 0x37
        /*0002*/ 	.short	(.L_169 - .L_168)
.L_168:
        /*0004*/ 	.word	0x00000082


	//----- nvinfo : EIATTR_KPARAM_INFO
	.align		4
.L_169:
        /*0008*/ 	.byte	0x04, 0x17
        /*000a*/ 	.short	(.L_171 - .L_170)
.L_170:
        /*000c*/ 	.word	0x00000000
        /*0010*/ 	.short	0x0009
        /*0012*/ 	.short	0x0034
        /*0014*/ 	.byte	0x00, 0xf0, 0x11, 0x00


	//----- nvinfo : EIATTR_KPARAM_INFO
	.align		4
.L_171:
        /*0018*/ 	.byte	0x04, 0x17
        /*001a*/ 	.short	(.L_173 - .L_172)
.L_172:
        /*001c*/ 	.word	0x00000000
        /*0020*/ 	.short	0x0008
        /*0022*/ 	.short	0x0030
        /*0024*/ 	.byte	0x00, 0xf0, 0x11, 0x00


	//----- nvinfo : EIATTR_KPARAM_INFO
	.align		4
.L_173:
        /*0028*/ 	.byte	0x04, 0x17
        /*002a*/ 	.short	(.L_175 - .L_174)
.L_174:
        /*002c*/ 	.word	0x00000000
        /*0030*/ 	.short	0x0007
        /*0032*/ 	.short	0x002c
        /*0034*/ 	.byte	0x00, 0xf0, 0x11, 0x00


	//----- nvinfo : EIATTR_KPARAM_INFO
	.align		4
.L_175:
        /*0038*/ 	.byte	0x04, 0x17
        /*003a*/ 	.short	(.L_177 - .L_176)
.L_176:
        /*003c*/ 	.word	0x00000000
        /*0040*/ 	.short	0x0006
        /*0042*/ 	.short	0x0028
        /*0044*/ 	.byte	0x00, 0xf0, 0x11, 0x00


	//----- nvinfo : EIATTR_KPARAM_INFO
	.align		4
.L_177:
        /*0048*/ 	.byte	0x04, 0x17
        /*004a*/ 	.short	(.L_179 - .L_178)
.L_178:
        /*004c*/ 	.word	0x00000000
        /*0050*/ 	.short	0x0005
        /*0052*/ 	.short	0x0024
        /*0054*/ 	.byte	0x00, 0xf0, 0x11, 0x00


	//----- nvinfo : EIATTR_KPARAM_INFO
	.align		4
.L_179:
        /*0058*/ 	.byte	0x04, 0x17
        /*005a*/ 	.short	(.L_181 - .L_180)
.L_180:
        /*005c*/ 	.word	0x00000000
        /*0060*/ 	.short	0x0004
        /*0062*/ 	.short	0x0020
        /*0064*/ 	.byte	0x00, 0xf0, 0x11, 0x00


	//----- nvinfo : EIATTR_KPARAM_INFO
	.align		4
.L_181:
        /*0068*/ 	.byte	0x04, 0x17
        /*006a*/ 	.short	(.L_183 - .L_182)
.L_182:
        /*006c*/ 	.word	0x00000000
        /*0070*/ 	.short	0x0003
        /*0072*/ 	.short	0x0018
        /*0074*/ 	.byte	0x00, 0xf5, 0x21, 0x00


	//----- nvinfo : EIATTR_KPARAM_INFO
	.align		4
.L_183:
        /*0078*/ 	.byte	0x04, 0x17
        /*007a*/ 	.short	(.L_185 - .L_184)
.L_184:
        /*007c*/ 	.word	0x00000000
        /*0080*/ 	.short	0x0002
        /*0082*/ 	.short	0x0010
        /*0084*/ 	.byte	0x00, 0xf5, 0x21, 0x00


	//----- nvinfo : EIATTR_KPARAM_INFO
	.align		4
.L_185:
        /*0088*/ 	.byte	0x04, 0x17
        /*008a*/ 	.short	(.L_187 - .L_186)
.L_186:
        /*008c*/ 	.word	0x00000000
        /*0090*/ 	.short	0x0001
        /*0092*/ 	.short	0x0008
        /*0094*/ 	.byte	0x00, 0xf5, 0x21, 0x00


	//----- nvinfo : EIATTR_KPARAM_INFO
	.align		4
.L_187:
        /*0098*/ 	.byte	0x04, 0x17
        /*009a*/ 	.short	(.L_189 - .L_188)
.L_188:
        /*009c*/ 	.word	0x00000000
        /*00a0*/ 	.short	0x0000
        /*00a2*/ 	.short	0x0000
        /*00a4*/ 	.byte	0x00, 0xf5, 0x21, 0x00


	//----- nvinfo : EIATTR_SPARSE_MMA_MASK
	.align		4
.L_189:
        /*00a8*/ 	.byte	0x03, 0x50
        /*00aa*/ 	.short	0x0000


	//----- nvinfo : EIATTR_MAXREG_COUNT
	.align		4
        /*00ac*/ 	.byte	0x03, 0x1b
        /*00ae*/ 	.short	0x00ff


	//----- nvinfo : EIATTR_MERCURY_ISA_VERSION
	.align		4
        /*00b0*/ 	.byte	0x03, 0x5f
        /*00b2*/ 	.short	0x0101


	//----- nvinfo : EIATTR_VRC_CTA_INIT_COUNT
	.align		4
        /*00b4*/ 	.byte	0x02, 0x4a
	.zero		1
	.zero		1


	//----- nvinfo : EIATTR_EXIT_INSTR_OFFSETS
	.align		4
        /*00b8*/ 	.byte	0x04, 0x1c
        /*00ba*/ 	.short	(.L_191 - .L_190)


	//   ....[0]....
.L_190:
        /*00bc*/ 	.word	0x00000c80


	//   ....[1]....
        /*00c0*/ 	.word	0x00000ca0


	//----- nvinfo : EIATTR_CBANK_PARAM_SIZE
	.align		4
.L_191:
        /*00c4*/ 	.byte	0x03, 0x19
        /*00c6*/ 	.short	0x0038


	//----- nvinfo : EIATTR_PARAM_CBANK
	.align		4
        /*00c8*/ 	.byte	0x04, 0x0a
        /*00ca*/ 	.short	(.L_193 - .L_192)
	.align		4
.L_192:
        /*00cc*/ 	.word	index@(.nv.constant0._Z31mma_kernel_m16n8k16_ptx_f16_f32ILi16ELi8ELi16EEvP6__halfS1_PfS2_iiiiii)
        /*00d0*/ 	.short	0x0380
        /*00d2*/ 	.short	0x0038


	//----- nvinfo : EIATTR_SW_WAR
	.align		4
.L_193:
        /*00d4*/ 	.byte	0x04, 0x36
        /*00d6*/ 	.short	(.L_195 - .L_194)
.L_194:
        /*00d8*/ 	.word	0x00000008
.L_195:


//--------------------- .nv.info._Z30mma_kernel_m16n8k8_ptx_f16_f32ILi16ELi8ELi8EEvP6__halfS1_PfS2_iiiiii --------------------------
	.section	.nv.info._Z30mma_kernel_m16n8k8_ptx_f16_f32ILi16ELi8ELi8EEvP6__halfS1_PfS2_iiiiii,"",@"SHT_CUDA_INFO"
	.sectionflags	@""
	.align	4


	//----- nvinfo : EIATTR_CUDA_API_VERSION
	.align		4
        /*0000*/ 	.byte	0x04, 0x37
        /*0002*/ 	.short	(.L_197 - .L_196)
.L_196:
        /*0004*/ 	.word	0x00000082


	//----- nvinfo : EIATTR_KPARAM_INFO
	.align		4
.L_197:
        /*0008*/ 	.byte	0x04, 0x17
        /*000a*/ 	.short	(.L_199 - .L_198)
.L_198:
        /*000c*/ 	.word	0x00000000
        /*0010*/ 	.short	0x0009
        /*0012*/ 	.short	0x0034
        /*0014*/ 	.byte	0x00, 0xf0, 0x11, 0x00


	//----- nvinfo : EIATTR_KPARAM_INFO
	.align		4
.L_199:
        /*0018*/ 	.byte	0x04, 0x17
        /*001a*/ 	.short	(.L_201 - .L_200)
.L_200:
        /*001c*/ 	.word	0x00000000
        /*0020*/ 	.short	0x0008
        /*0022*/ 	.short	0x0030
        /*0024*/ 	.byte	0x00, 0xf0, 0x11, 0x00


	//----- nvinfo : EIATTR_KPARAM_INFO
	.align		4
.L_201:
        /*0028*/ 	.byte	0x04, 0x17
        /*002a*/ 	.short	(.L_203 - .L_202)
.L_202:
        /*002c*/ 	.word	0x00000000
        /*0030*/ 	.short	0x0007
        /*0032*/ 	.short	0x002c
        /*0034*/ 	.byte	0x00, 0xf0, 0x11, 0x00


	//----- nvinfo : EIATTR_KPARAM_INFO
	.align		4
.L_203:
        /*0038*/ 	.byte	0x04, 0x17
        /*003a*/ 	.short	(.L_205 - .L_204)
.L_204:
        /*003c*/ 	.word	0x00000000
        /*0040*/ 	.short	0x0006
        /*0042*/ 	.short	0x0028
        /*0044*/ 	.byte	0x00, 0xf0, 0x11, 0x00


	//----- nvinfo : EIATTR_KPARAM_INFO
	.align		4
.L_205:
        /*0048*/ 	.byte	0x04, 0x17
        /*004a*/ 	.short	(.L_207 - .L_206)
.L_206:
        /*004c*/ 	.word	0x00000000
        /*0050*/ 	.short	0x0005
        /*0052*/ 	.short	0x0024
        /*0054*/ 	.byte	0x00, 0xf0, 0x11, 0x00


	//----- nvinfo : EIATTR_KPARAM_INFO
	.align		4
.L_207:
        /*0058*/ 	.byte	0x04, 0x17
        /*005a*/ 	.short	(.L_209 - .L_208)
.L_208:
        /*005c*/ 	.word	0x00000000
        /*0060*/ 	.short	0x0004
        /*0062*/ 	.short	0x0020
        /*0064*/ 	.byte	0x00, 0xf0, 0x11, 0x00


	//----- nvinfo : EIATTR_KPARAM_INFO
	.align		4
.L_209:
        /*0068*/ 	.byte	0x04, 0x17
        /*006a*/ 	.short	(.L_211 - .L_210)
.L_210:
        /*006c*/ 	.word	0x00000000
        /*0070*/ 	.short	0x0003
        /*0072*/ 	.short	0x0018
        /*0074*/ 	.byte	0x00, 0xf5, 0x21, 0x00


	//----- nvinfo : EIATTR_KPARAM_INFO
	.align		4
.L_211:
        /*0078*/ 	.byte	0x04, 0x17
        /*007a*/ 	.short	(.L_213 - .L_212)
.L_212:
        /*007c*/ 	.word	0x00000000
        /*0080*/ 	.short	0x0002
        /*0082*/ 	.short	0x0010
        /*0084*/ 	.byte	0x00, 0xf5, 0x21, 0x00


	//----- nvinfo : EIATTR_KPARAM_INFO
	.align		4
.L_213:
        /*0088*/ 	.byte	0x04, 0x17
        /*008a*/ 	.short	(.L_215 - .L_214)
.L_214:
        /*008c*/ 	.word	0x00000000
        /*0090*/ 	.short	0x0001
        /*0092*/ 	.short	0x0008
        /*0094*/ 	.byte	0x00, 0xf5, 0x21, 0x00


	//----- nvinfo : EIATTR_KPARAM_INFO
	.align		4
.L_215:
        /*0098*/ 	.byte	0x04, 0x17
        /*009a*/ 	.short	(.L_217 - .L_216)
.L_216:
        /*009c*/ 	.word	0x00000000
        /*00a0*/ 	.short	0x0000
        /*00a2*/ 	.short	0x0000
        /*00a4*/ 	.byte	0x00, 0xf5, 0x21, 0x00


	//----- nvinfo : EIATTR_SPARSE_MMA_MASK
	.align		4
.L_217:
        /*00a8*/ 	.byte	0x03, 0x50
        /*00aa*/ 	.short	0x0000


	//----- nvinfo : EIATTR_MAXREG_COUNT
	.align		4
        /*00ac*/ 	.byte	0x03, 0x1b
        /*00ae*/ 	.short	0x00ff


	//----- nvinfo : EIATTR_MERCURY_ISA_VERSION
	.align		4
        /*00b0*/ 	.byte	0x03, 0x5f
        /*00b2*/ 	.short	0x0101


	//----- nvinfo : EIATTR_VRC_CTA_INIT_COUNT
	.align		4
        /*00b4*/ 	.byte	0x02, 0x4a
	.zero		1
	.zero		1


	//----- nvinfo : EIATTR_EXIT_INSTR_OFFSETS
	.align		4
        /*00b8*/ 	.byte	0x04, 0x1c
        /*00ba*/ 	.short	(.L_219 - .L_218)


	//   ....[0]....
.L_218:
        /*00bc*/ 	.word	0x00000a20


	//   ....[1]....
        /*00c0*/ 	.word	0x00000a40


	//----- nvinfo : EIATTR_CBANK_PARAM_SIZE
	.align		4
.L_219:
        /*00c4*/ 	.byte	0x03, 0x19
        /*00c6*/ 	.short	0x0038


	//----- nvinfo : EIATTR_PARAM_CBANK
	.align		4
        /*00c8*/ 	.byte	0x04, 0x0a
        /*00ca*/ 	.short	(.L_221 - .L_220)
	.align		4
.L_220:
        /*00cc*/ 	.word	index@(.nv.constant0._Z30mma_kernel_m16n8k8_ptx_f16_f32ILi16ELi8ELi8EEvP6__halfS1_PfS2_iiiiii)
        /*00d0*/ 	.short	0x0380
        /*00d2*/ 	.short	0x0038


	//----- nvinfo : EIATTR_SW_WAR
	.align		4
.L_221:
        /*00d4*/ 	.byte	0x04, 0x36
        /*00d6*/ 	.short	(.L_223 - .L_222)
.L_222:
        /*00d8*/ 	.word	0x00000008
.L_223:


//--------------------- .nv.info._Z25mma_kernel_m8n8k16_s8_s32ILi8ELi8ELi16EEvPaS0_PiS1_iiiiii --------------------------
	.section	.nv.info._Z25mma_kernel_m8n8k16_s8_s32ILi8ELi8ELi16EEvPaS0_PiS1_iiiiii,"",@"SHT_CUDA_INFO"
	.sectionflags	@""
	.align	4


	//----- nvinfo : EIATTR_CUDA_API_VERSION
	.align		4
        /*0000*/ 	.byte	0x04, 0x37
        /*0002*/ 	.short	(.L_225 - .L_224)
.L_224:
        /*0004*/ 	.word	0x00000082


	//----- nvinfo : EIATTR_KPARAM_INFO
	.align		4
.L_225:
        /*0008*/ 	.byte	0x04, 0x17
        /*000a*/ 	.short	(.L_227 - .L_226)
.L_226:
        /*000c*/ 	.word	0x00000000
        /*0010*/ 	.short	0x0009
        /*0012*/ 	.short	0x0034
        /*0014*/ 	.byte	0x00, 0xf0, 0x11, 0x00


	//----- nvinfo : EIATTR_KPARAM_INFO
	.align		4
.L_227:
        /*0018*/ 	.byte	0x04, 0x17
        /*001a*/ 	.short	(.L_229 - .L_228)
.L_228:
        /*001c*/ 	.word	0x00000000
        /*0020*/ 	.short	0x0008
        /*0022*/ 	.short	0x0030
        /*0024*/ 	.byte	0x00, 0xf0, 0x11, 0x00


	//----- nvinfo : EIATTR_KPARAM_INFO
	.align		4
.L_229:
        /*0028*/ 	.byte	0x04, 0x17
        /*002a*/ 	.short	(.L_231 - .L_230)
.L_230:
        /*002c*/ 	.word	0x00000000
        /*0030*/ 	.short	0x0007
        /*0032*/ 	.short	0x002c
        /*0034*/ 	.byte	0x00, 0xf0, 0x11, 0x00


	//----- nvinfo : EIATTR_KPARAM_INFO
	.align		4
.L_231:
        /*0038*/ 	.byte	0x04, 0x17
        /*003a*/ 	.short	(.L_233 - .L_232)
.L_232:
        /*003c*/ 	.word	0x00000000
        /*0040*/ 	.short	0x0006
        /*0042*/ 	.short	0x0028
        /*0044*/ 	.byte	0x00, 0xf0, 0x11, 0x00


	//----- nvinfo : EIATTR_KPARAM_INFO
	.align		4
.L_233:
        /*0048*/ 	.byte	0x04, 0x17
        /*004a*/ 	.short	(.L_235 - .L_234)
.L_234:
        /*004c*/ 	.word	0x00000000
        /*0050*/ 	.short	0x0005
        /*0052*/ 	.short	0x0024
        /*0054*/ 	.byte	0x00, 0xf0, 0x11, 0x00


	//----- nvinfo : EIATTR_KPARAM_INFO
	.align		4
.L_235:
        /*0058*/ 	.byte	0x04, 0x17
        /*005a*/ 	.short	(.L_237 - .L_236)
.L_236:
        /*005c*/ 	.word	0x00000000
        /*0060*/ 	.short	0x0004
        /*0062*/ 	.short	0x0020
        /*0064*/ 	.byte	0x00, 0xf0, 0x11, 0x00


	//----- nvinfo : EIATTR_KPARAM_INFO
	.align		4
.L_237:
        /*0068*/ 	.byte	0x04, 0x17
        /*006a*/ 	.short	(.L_239 - .L_238)
.L_238:
        /*006c*/ 	.word	0x00000000
        /*0070*/ 	.short	0x0003
        /*0072*/ 	.short	0x0018
        /*0074*/ 	.byte	0x00, 0xf5, 0x21, 0x00


	//----- nvinfo : EIATTR_KPARAM_INFO
	.align		4
.L_239:
        /*0078*/ 	.byte	0x04, 0x17
        /*007a*/ 	.short	(.L_241 - .L_240)
.L_240:
        /*007c*/ 	.word	0x00000000
        /*0080*/ 	.short	0x0002
        /*0082*/ 	.short	0x0010
        /*0084*/ 	.byte	0x00, 0xf5, 0x21, 0x00


	//----- nvinfo : EIATTR_KPARAM_INFO
	.align		4
.L_241:
        /*0088*/ 	.byte	0x04, 0x17
        /*008a*/ 	.short	(.L_243 - .L_242)
.L_242:
        /*008c*/ 	.word	0x00000000
        /*0090*/ 	.short	0x0001
        /*0092*/ 	.short	0x0008
        /*0094*/ 	.byte	0x00, 0xf5, 0x21, 0x00


	//----- nvinfo : EIATTR_KPARAM_INFO
	.align		4
.L_243:
        /*0098*/ 	.byte	0x04, 0x17
        /*009a*/ 	.short	(.L_245 - .L_244)
.L_244:
        /*009c*/ 	.word	0x00000000
        /*00a0*/ 	.short	0x0000
        /*00a2*/ 	.short	0x0000
        /*00a4*/ 	.byte	0x00, 0xf5, 0x21, 0x00


	//----- nvinfo : EIATTR_SPARSE_MMA_MASK
	.align		4
.L_245:
        /*00a8*/ 	.byte	0x03, 0x50
        /*00aa*/ 	.short	0x0000


	//----- nvinfo : EIATTR_MAXREG_COUNT
	.align		4
        /*00ac*/ 	.byte	0x03, 0x1b
        /*00ae*/ 	.short	0x00ff


	//----- nvinfo : EIATTR_MERCURY_ISA_VERSION
	.align		4
        /*00b0*/ 	.byte	0x03, 0x5f
        /*00b2*/ 	.short	0x0101


	//----- nvinfo : EIATTR_VRC_CTA_INIT_COUNT
	.align		4
        /*00b4*/ 	.byte	0x02, 0x4a
	.zero		1
	.zero		1


	//----- nvinfo : EIATTR_EXIT_INSTR_OFFSETS
	.align		4
        /*00b8*/ 	.byte	0x04, 0x1c
        /*00ba*/ 	.short	(.L_247 - .L_246)


	//   ....[0]....
.L_246:
        /*00bc*/ 	.word	0x00000b30


	//   ....[1]....
        /*00c0*/ 	.word	0x00000b50


	//----- nvinfo : EIATTR_CBANK_PARAM_SIZE
	.align		4
.L_247:
        /*00c4*/ 	.byte	0x03, 0x19
        /*00c6*/ 	.short	0x0038


	//----- nvinfo : EIATTR_PARAM_CBANK
	.align		4
        /*00c8*/ 	.byte	0x04, 0x0a
        /*00ca*/ 	.short	(.L_249 - .L_248)
	.align		4
.L_248:
        /*00cc*/ 	.word	index@(.nv.constant0._Z25mma_kernel_m8n8k16_s8_s32ILi8ELi8ELi16EEvPaS0_PiS1_iiiiii)
        /*00d0*/ 	.short	0x0380
        /*00d2*/ 	.short	0x0038


	//----- nvinfo : EIATTR_SW_WAR
	.align		4
.L_249:
        /*00d4*/ 	.byte	0x04, 0x36
        /*00d6*/ 	.short	(.L_251 - .L_250)
.L_250:
        /*00d8*/ 	.word	0x00000008
.L_251:


//--------------------- .nv.info._Z29mma_kernel_m8n8k4_ptx_f16_f32ILi8ELi8ELi4EEvP6__halfS1_PfS2_iiiiii --------------------------
	.section	.nv.info._Z29mma_kernel_m8n8k4_ptx_f16_f32ILi8ELi8ELi4EEvP6__halfS1_PfS2_iiiiii,"",@"SHT_CUDA_INFO"
	.sectionflags	@""
	.align	4


	//----- nvinfo : EIATTR_CUDA_API_VERSION
	.align		4
        /*0000*/ 	.byte	0x04, 0x37
        /*0002*/ 	.short	(.L_253 - .L_252)
.L_252:
        /*0004*/ 	.word	0x00000082


	//----- nvinfo : EIATTR_KPARAM_INFO
	.align		4
.L_253:
        /*0008*/ 	.byte	0x04, 0x17
        /*000a*/ 	.short	(.L_255 - .L_254)
.L_254:
        /*000c*/ 	.word	0x00000000
        /*0010*/ 	.short	0x0009
        /*0012*/ 	.short	0x0034
        /*0014*/ 	.byte	0x00, 0xf0, 0x11, 0x00


	//----- nvinfo : EIATTR_KPARAM_INFO
	.align		4
.L_255:
        /*0018*/ 	.byte	0x04, 0x17
        /*001a*/ 	.short	(.L_257 - .L_256)
.L_256:
        /*001c*/ 	.word	0x00000000
        /*0020*/ 	.short	0x0008
        /*0022*/ 	.short	0x0030
        /*0024*/ 	.byte	0x00, 0xf0, 0x11, 0x00


	//----- nvinfo : EIATTR_KPARAM_INFO
	.align		4
.L_257:
        /*0028*/ 	.byte	0x04, 0x17
        /*002a*/ 	.short	(.L_259 - .L_258)
.L_258:
        /*002c*/ 	.word	0x00000000
        /*0030*/ 	.short	0x0007
        /*0032*/ 	.short	0x002c
        /*0034*/ 	.byte	0x00, 0xf0, 0x11, 0x00


	//----- nvinfo : EIATTR_KPARAM_INFO
	.align		4
.L_259:
        /*0038*/ 	.byte	0x04, 0x17
        /*003a*/ 	.short	(.L_261 - .L_260)
.L_260:
        /*003c*/ 	.word	0x00000000
        /*0040*/ 	.short	0x0006
        /*0042*/ 	.short	0x0028
        /*0044*/ 	.byte	0x00, 0xf0, 0x11, 0x00


	//----- nvinfo : EIATTR_KPARAM_INFO
	.align		4
.L_261:
        /*0048*/ 	.byte	0x04, 0x17
        /*004a*/ 	.short	(.L_263 - .L_262)
.L_262:
        /*004c*/ 	.word	0x00000000
        /*0050*/ 	.short	0x0005
        /*0052*/ 	.short	0x0024
        /*0054*/ 	.byte	0x00, 0xf0, 0x11, 0x00


	//----- nvinfo : EIATTR_KPARAM_INFO
	.align		4
.L_263:
        /*0058*/ 	.byte	0x04, 0x17
        /*005a*/ 	.short	(.L_265 - .L_264)
.L_264:
        /*005c*/ 	.word	0x00000000
        /*0060*/ 	.short	0x0004
        /*0062*/ 	.short	0x0020
        /*0064*/ 	.byte	0x00, 0xf0, 0x11, 0x00


	//----- nvinfo : EIATTR_KPARAM_INFO
	.align		4
.L_265:
        /*0068*/ 	.byte	0x04, 0x17
        /*006a*/ 	.short	(.L_267 - .L_266)
.L_266:
        /*006c*/ 	.word	0x00000000
        /*0070*/ 	.short	0x0003
        /*0072*/ 	.short	0x0018
        /*0074*/ 	.byte	0x00, 0xf5, 0x21, 0x00


	//----- nvinfo : EIATTR_KPARAM_INFO
	.align		4
.L_267:
        /*0078*/ 	.byte	0x04, 0x17
        /*007a*/ 	.short	(.L_269 - .L_268)
.L_268:
        /*007c*/ 	.word	0x00000000
        /*0080*/ 	.short	0x0002
        /*0082*/ 	.short	0x0010
        /*0084*/ 	.byte	0x00, 0xf5, 0x21, 0x00


	//----- nvinfo : EIATTR_KPARAM_INFO
	.align		4
.L_269:
        /*0088*/ 	.byte	0x04, 0x17
        /*008a*/ 	.short	(.L_271 - .L_270)
.L_270:
        /*008c*/ 	.word	0x00000000
        /*0090*/ 	.short	0x0001
        /*0092*/ 	.short	0x0008
        /*0094*/ 	.byte	0x00, 0xf5, 0x21, 0x00


	//----- nvinfo : EIATTR_KPARAM_INFO
	.align		4
.L_271:
        /*0098*/ 	.byte	0x04, 0x17
        /*009a*/ 	.short	(.L_273 - .L_272)
.L_272:
        /*009c*/ 	.word	0x00000000
        /*00a0*/ 	.short	0x0000
        /*00a2*/ 	.short	0x0000
        /*00a4*/ 	.byte	0x00, 0xf5, 0x21, 0x00


	//----- nvinfo : EIATTR_SPARSE_MMA_MASK
	.align		4
.L_273:
        /*00a8*/ 	.byte	0x03, 0x50
        /*00aa*/ 	.short	0x0000


	//----- nvinfo : EIATTR_MAXREG_COUNT
	.align		4
        /*00ac*/ 	.byte	0x03, 0x1b
        /*00ae*/ 	.short	0x00ff


	//----- nvinfo : EIATTR_MERCURY_ISA_VERSION
	.align		4
        /*00b0*/ 	.byte	0x03, 0x5f
        /*00b2*/ 	.short	0x0101


	//----- nvinfo : EIATTR_COOP_GROUP_MASK_REGIDS
	.align		4
        /*00b4*/ 	.byte	0x04, 0x29
        /*00b6*/ 	.short	(.L_275 - .L_274)


	//   ....[0]....
.L_274:
        /*00b8*/ 	.word	0xffffffff


	//   ....[1]....
        /*00bc*/ 	.word	0xffffffff


	//   ....[2]....
        /*00c0*/ 	.word	0xffffffff


	//   ....[3]....
        /*00c4*/ 	.word	0xffffffff


	//   ....[4]....
        /*00c8*/ 	.word	0xffffffff


	//   ....[5]....
        /*00cc*/ 	.word	0xffffffff


	//   ....[6]....
        /*00d0*/ 	.word	0xffffffff


	//   ....[7]....
        /*00d4*/ 	.word	0xffffffff


	//   ....[8]....
        /*00d8*/ 	.word	0xffffffff


	//   ....[9]....
        /*00dc*/ 	.word	0xffffffff


	//   ....[10]....
        /*00e0*/ 	.word	0xffffffff


	//   ....[11]....
        /*00e4*/ 	.word	0xffffffff


	//   ....[12]....
        /*00e8*/ 	.word	0xffffffff


	//   ....[13]....
        /*00ec*/ 	.word	0xffffffff


	//   ....[14]....
        /*00f0*/ 	.word	0xffffffff


	//   ....[15]....
        /*00f4*/ 	.word	0xffffffff


	//   ....[16]....
        /*00f8*/ 	.word	0xffffffff


	//   ....[17]....
        /*00fc*/ 	.word	0xffffffff


	//   ....[18]....
        /*0100*/ 	.word	0xffffffff


	//   ....[19]....
        /*0104*/ 	.word	0xffffffff


	//----- nvinfo : EIATTR_COOP_GROUP_INSTR_OFFSETS
	.align		4
.L_275:
        /*0108*/ 	.byte	0x04, 0x28
        /*010a*/ 	.short	(.L_277 - .L_276)


	//   ....[0]....
.L_276:
        /*010c*/ 	.word	0x00001060


	//   ....[1]....
        /*0110*/ 	.word	0x00001080


	//   ....[2]....
        /*0114*/ 	.word	0x00001090


	//   ....[3]....
        /*0118*/ 	.word	0x000010a0


	//   ....[4]....
        /*011c*/ 	.word	0x000010b0


	//   ....[5]....
        /*0120*/ 	.word	0x000010c0


	//   ....[6]....
        /*0124*/ 	.word	0x00001230


	//   ....[7]....
        /*0128*/ 	.word	0x00001250


	//   ....[8]....
        /*012c*/ 	.word	0x00001340


	//   ....[9]....
        /*0130*/ 	.word	0x00001360


	//   ....[10]....
        /*0134*/ 	.word	0x00001380


	//   ....[11]....
        /*0138*/ 	.word	0x00001390


	//   ....[12]....
        /*013c*/ 	.word	0x000015f0


	//   ....[13]....
        /*0140*/ 	.word	0x00001610


	//   ....[14]....
        /*0144*/ 	.word	0x00001620


	//   ....[15]....
        /*0148*/ 	.word	0x00001630


	//   ....[16]....
        /*014c*/ 	.word	0x00001690


	//   ....[17]....
        /*0150*/ 	.word	0x000016c0


	//   ....[18]....
        /*0154*/ 	.word	0x000016e0


	//   ....[19]....
        /*0158*/ 	.word	0x000016f0


	//----- nvinfo : EIATTR_VRC_CTA_INIT_COUNT
	.align		4
.L_277:
        /*015c*/ 	.byte	0x02, 0x4a
	.zero		1
	.zero		1


	//----- nvinfo : EIATTR_EXIT_INSTR_OFFSETS
	.align		4
        /*0160*/ 	.byte	0x04, 0x1c
        /*0162*/ 	.short	(.L_279 - .L_278)


	//   ....[0]....
.L_278:
        /*0164*/ 	.word	0x00000eb0


	//   ....[1]....
        /*0168*/ 	.word	0x00000ed0


	//----- nvinfo : EIATTR_CRS_STACK_SIZE
	.align		4
.L_279:
        /*016c*/ 	.byte	0x04, 0x1e
        /*016e*/ 	.short	(.L_281 - .L_280)
.L_280:
        /*0170*/ 	.word	0x00000000


	//----- nvinfo : EIATTR_CBANK_PARAM_SIZE
	.align		4
.L_281:
        /*0174*/ 	.byte	0x03, 0x19
        /*0176*/ 	.short	0x0038


	//----- nvinfo : EIATTR_PARAM_CBANK
	.align		4
        /*0178*/ 	.byte	0x04, 0x0a
        /*017a*/ 	.short	(.L_283 - .L_282)
	.align		4
.L_282:
        /*017c*/ 	.word	index@(.nv.constant0._Z29mma_kernel_m8n8k4_ptx_f16_f32ILi8ELi8ELi4EEvP6__halfS1_PfS2_iiiiii)
        /*0180*/ 	.short	0x0380
        /*0182*/ 	.short	0x0038


	//----- nvinfo : EIATTR_SW_WAR
	.align		4
.L_283:
        /*0184*/ 	.byte	0x04, 0x36
        /*0186*/ 	.short	(.L_285 - .L_284)
.L_284:
        /*0188*/ 	.word	0x00000008
.L_285:


//--------------------- .nv.callgraph             --------------------------
	.section	.nv.callgraph,"",@"SHT_CUDA_CALLGRAPH"
	.align	4
	.sectionentsize	8
	.align		4
        /*0000*/ 	.word	0x00000000
	.align		4
        /*0004*/ 	.word	0xffffffff
	.align		4
        /*0008*/ 	.word	0x00000000
	.align		4
        /*000c*/ 	.word	0xfffffffe
	.align		4
        /*0010*/ 	.word	0x00000000
	.align		4
        /*0014*/ 	.word	0xfffffffd
	.align		4
        /*0018*/ 	.word	0x00000000
	.align		4
        /*001c*/ 	.word	0xfffffffc


//--------------------- .text._Z26mma_kernel_m16n8k32_s8_s32ILi16ELi8ELi32EEvPaS0_PiS1_iiiiii --------------------------
	.section	.text._Z26mma_kernel_m16n8k32_s8_s32ILi16ELi8ELi32EEvPaS0_PiS1_iiiiii,"ax",@progbits
	.align	128
        .global         _Z26mma_kernel_m16n8k32_s8_s32ILi16ELi8ELi32EEvPaS0_PiS1_iiiiii
        .type           _Z26mma_kernel_m16n8k32_s8_s32ILi16ELi8ELi32EEvPaS0_PiS1_iiiiii,@function
        .size           _Z26mma_kernel_m16n8k32_s8_s32ILi16ELi8ELi32EEvPaS0_PiS1_iiiiii,(.L_x_19 - _Z26mma_kernel_m16n8k32_s8_s32ILi16ELi8ELi32EEvPaS0_PiS1_iiiiii)
        .other          _Z26mma_kernel_m16n8k32_s8_s32ILi16ELi8ELi32EEvPaS0_PiS1_iiiiii,@"STO_CUDA_ENTRY STV_DEFAULT"
_Z26mma_kernel_m16n8k32_s8_s32ILi16ELi8ELi32EEvPaS0_PiS1_iiiiii:
.text._Z26mma_kernel_m16n8k32_s8_s32ILi16ELi8ELi32EEvPaS0_PiS1_iiiiii:
[----:B------:R-:W-:Y:S08]  /*0000*/  LDC R1, c[0x0][0x37c] ;  /* 0x0000df00ff017b82 */ /* 0x000ff00000000800 */
[----:B------:R-:W0:Y:S01]  /*0010*/  LDC R22, c[0x0][0x3b0] ;  /* 0x0000ec00ff167b82 */ /* 0x000e220000000800 */
[----:B------:R-:W1:Y:S01]  /*0020*/  S2R R5, SR_TID.X ;  /* 0x0000000000057919 */ /* 0x000e620000002100 */
[----:B------:R-:W2:Y:S01]  /*0030*/  LDCU UR6, c[0x0][0x3a4] ;  /* 0x00007480ff0677ac */ /* 0x000ea20008000800 */
[----:B------:R-:W3:Y:S05]  /*0040*/  LDCU.64 UR8, c[0x0][0x358] ;  /* 0x00006b00ff0877ac */ /* 0x000eea0008000a00 */
[----:B------:R-:W1:Y:S01]  /*0050*/  S2UR UR4, SR_CTAID.X ;  /* 0x00000000000479c3 */ /* 0x000e620000002500 */
[----:B------:R-:W4:Y:S01]  /*0060*/  LDCU UR5, c[0x0][0x3a0] ;  /* 0x00007400ff0577ac */ /* 0x000f220008000800 */
[----:B------:R-:W5:Y:S06]  /*0070*/  LDCU.64 UR10, c[0x0][0x380] ;  /* 0x00007000ff0a77ac */ /* 0x000f6c0008000a00 */
[----:B------:R-:W1:Y:S01]  /*0080*/  LDC R2, c[0x0][0x360] ;  /* 0x0000d800ff027b82 */ /* 0x000e620000000800 */
[----:B0-----:R-:W-:-:S07]  /*0090*/  IABS R3, R22 ;  /* 0x0000001600037213 */ /* 0x001fce0000000000 */
[----:B------:R-:W0:Y:S01]  /*00a0*/  LDC R6, c[0x0][0x3b4] ;  /* 0x0000ed00ff067b82 */ /* 0x000e220000000800 */
[----:B------:R-:W2:Y:S07]  /*00b0*/  I2F.RP R0, R3 ;  /* 0x0000000300007306 */ /* 0x000eae0000209400 */
[----:B------:R-:W3:Y:S01]  /*00c0*/  LDC R24, c[0x0][0x3ac] ;  /* 0x0000eb00ff187b82 */ /* 0x000ee20000000800 */
[----:B-1----:R-:W-:Y:S01]  /*00d0*/  IMAD R5, R2, UR4, R5 ;  /* 0x0000000402057c24 */ /* 0x002fe2000f8e0205 */
[----:B------:R-:W1:Y:S01]  /*00e0*/  LDCU UR4, c[0x0][0x3a8] ;  /* 0x00007500ff0477ac */ /* 0x000e620008000800 */
[----:B--2---:R-:W2:Y:S03]  /*00f0*/  MUFU.RCP R0, R0 ;  /* 0x0000000000007308 */ /* 0x004ea60000001000 */
[----:B------:R-:W-:-:S04]  /*0100*/  SHF.R.S32.HI R20, RZ, 0x1f, R5 ;  /* 0x0000001fff147819 */ /* 0x000fc80000011405 */
[----:B------:R-:W-:-:S04]  /*0110*/  LEA.HI R20, R20, R5, RZ, 0x5 ;  /* 0x0000000514147211 */ /* 0x000fc800078f28ff */
[----:B------:R-:W-:Y:S02]  /*0120*/  SHF.R.S32.HI R4, RZ, 0x5, R20 ;  /* 0x00000005ff047819 */ /* 0x000fe40000011414 */
[----:B------:R-:W-:Y:S02]  /*0130*/  LOP3.LUT R20, R20, 0xffe0, RZ, 0xc0, !PT ;  /* 0x0000ffe014147812 */ /* 0x000fe400078ec0ff */
[----:B---3--:R-:W-:Y:S02]  /*0140*/  IABS R25, R24 ;  /* 0x0000001800197213 */ /* 0x008fe40000000000 */
[----:B------:R-:W-:Y:S01]  /*0150*/  ISETP.GE.AND P2, PT, R4, RZ, PT ;  /* 0x000000ff0400720c */ /* 0x000fe20003f46270 */
[----:B--2---:R-:W-:Y:S01]  /*0160*/  VIADD R18, R0, 0xffffffe ;  /* 0x0ffffffe00127836 */ /* 0x004fe20000000000 */
[----:B-1----:R-:W-:Y:S01]  /*0170*/  UIMAD UR7, UR4, UR6, URZ ;  /* 0x00000006040772a4 */ /* 0x002fe2000f8e02ff */
[----:B------:R-:W-:Y:S02]  /*0180*/  IMAD.IADD R5, R5, 0x1, -R20 ;  /* 0x0000000105057824 */ /* 0x000fe400078e0a14 */
[----:B------:R1:W2:Y:S02]  /*0190*/  F2I.FTZ.U32.TRUNC.NTZ R19, R18 ;  /* 0x0000001200137305 */ /* 0x0002a4000021f000 */
[----:B-1----:R-:W-:-:S02]  /*01a0*/  IMAD.MOV.U32 R18, RZ, RZ, RZ ;  /* 0x000000ffff127224 */ /* 0x002fc400078e00ff */
[----:B--2---:R-:W-:-:S04]  /*01b0*/  IMAD.MOV R2, RZ, RZ, -R19 ;  /* 0x000000ffff027224 */ /* 0x004fc800078e0a13 */
[----:B------:R-:W-:Y:S01]  /*01c0*/  IMAD R7, R2, R3, RZ ;  /* 0x0000000302077224 */ /* 0x000fe200078e02ff */
[----:B------:R-:W-:-:S03]  /*01d0*/  IABS R2, R4 ;  /* 0x0000000400027213 */ /* 0x000fc60000000000 */
[----:B------:R-:W-:Y:S01]  /*01e0*/  IMAD.HI.U32 R19, R19, R7, R18 ;  /* 0x0000000713137227 */ /* 0x000fe200078e0012 */
[----:B------:R-:W-:Y:S02]  /*01f0*/  PRMT R18, R5, 0x8880, RZ ;  /* 0x0000888005127816 */ /* 0x000fe400000000ff */
[----:B0-----:R-:W-:Y:S02]  /*0200*/  IABS R7, R6 ;  /* 0x0000000600077213 */ /* 0x001fe40000000000 */
[----:B------:R-:W-:Y:S01]  /*0210*/  PRMT R18, R18, 0x7710, RZ ;  /* 0x0000771012127816 */ /* 0x000fe200000000ff */
[----:B------:R-:W-:Y:S01]  /*0220*/  IMAD.HI.U32 R19, R19, R2, RZ ;  /* 0x0000000213137227 */ /* 0x000fe200078e00ff */
[----:B------:R-:W0:Y:S02]  /*0230*/  I2F.RP R23, R7 ;  /* 0x0000000700177306 */ /* 0x000e240000209400 */
[----:B------:R-:W-:Y:S01]  /*0240*/  SHF.R.U32.HI R18, RZ, 0xd, R18 ;  /* 0x0000000dff127819 */ /* 0x000fe20000011612 */
[----:B------:R-:W-:-:S03]  /*0250*/  IMAD.MOV R19, RZ, RZ, -R19 ;  /* 0x000000ffff137224 */ /* 0x000fc600078e0a13 */
[----:B------:R-:W-:Y:S01]  /*0260*/  LOP3.LUT R20, R18, 0x3, RZ, 0xc0, !PT ;  /* 0x0000000312147812 */ /* 0x000fe200078ec0ff */
[----:B------:R-:W-:Y:S02]  /*0270*/  IMAD R0, R3, R19, R2 ;  /* 0x0000001303007224 */ /* 0x000fe400078e0202 */
[----:B------:R-:W1:Y:S02]  /*0280*/  I2F.RP R19, R25 ;  /* 0x0000001900137306 */ /* 0x000e640000209400 */
[----:B------:R-:W-:Y:S01]  /*0290*/  IMAD.IADD R20, R5, 0x1, R20 ;  /* 0x0000000105147824 */ /* 0x000fe200078e0214 */
[----:B------:R-:W-:-:S05]  /*02a0*/  ISETP.GT.U32.AND P0, PT, R3, R0, PT ;  /* 0x000000000300720c */ /* 0x000fca0003f04070 */
[----:B0-----:R-:W0:Y:S08]  /*02b0*/  MUFU.RCP R18, R23 ;  /* 0x0000001700127308 */ /* 0x001e300000001000 */
[----:B------:R-:W-:Y:S01]  /*02c0*/  @!P0 IMAD.IADD R0, R0, 0x1, -R3 ;  /* 0x0000000100008824 */ /* 0x000fe200078e0a03 */
[----:B-1----:R-:W1:Y:S04]  /*02d0*/  MUFU.RCP R19, R19 ;  /* 0x0000001300137308 */ /* 0x002e680000001000 */
[----:B------:R-:W-:Y:S01]  /*02e0*/  ISETP.GT.U32.AND P0, PT, R3, R0, PT ;  /* 0x000000000300720c */ /* 0x000fe20003f04070 */
[----:B0-----:R-:W-:-:S12]  /*02f0*/  VIADD R18, R18, 0xffffffe ;  /* 0x0ffffffe12127836 */ /* 0x001fd80000000000 */
[----:B------:R-:W-:Y:S01]  /*0300*/  @!P0 IMAD.IADD R0, R0, 0x1, -R3 ;  /* 0x0000000100008824 */ /* 0x000fe200078e0a03 */
[----:B------:R-:W-:Y:S01]  /*0310*/  LOP3.LUT R3, R20, 0xfffc, RZ, 0xc0, !PT ;  /* 0x0000fffc14037812 */ /* 0x000fe200078ec0ff */
[----:B-1----:R-:W-:Y:S01]  /*0320*/  VIADD R21, R19, 0xffffffe ;  /* 0x0ffffffe13157836 */ /* 0x002fe20000000000 */
[----:B------:R-:W-:Y:S01]  /*0330*/  ISETP.NE.AND P0, PT, R22, RZ, PT ;  /* 0x000000ff1600720c */ /* 0x000fe20003f05270 */
[----:B------:R-:W0:Y:S01]  /*0340*/  F2I.FTZ.U32.TRUNC.NTZ R19, R18 ;  /* 0x0000001200137305 */ /* 0x000e22000021f000 */
[----:B------:R-:W-:Y:S01]  /*0350*/  PRMT R20, R20, 0x8880, RZ ;  /* 0x0000888014147816 */ /* 0x000fe200000000ff */
[----:B------:R-:W-:Y:S02]  /*0360*/  IMAD.MOV R4, RZ, RZ, -R3 ;  /* 0x000000ffff047224 */ /* 0x000fe400078e0a03 */
[----:B------:R-:W-:Y:S02]  /*0370*/  IMAD.MOV.U32 R3, RZ, RZ, R0 ;  /* 0x000000ffff037224 */ /* 0x000fe400078e0000 */
[----:B------:R-:W-:Y:S01]  /*0380*/  IMAD.MOV.U32 R0, RZ, RZ, R20 ;  /* 0x000000ffff007224 */ /* 0x000fe200078e0014 */
[----:B------:R-:W-:Y:S01]  /*0390*/  PRMT R4, R4, 0x7710, RZ ;  /* 0x0000771004047816 */ /* 0x000fe200000000ff */
[----:B------:R-:W-:Y:S01]  /*03a0*/  @!P2 IMAD.MOV R3, RZ, RZ, -R3 ;  /* 0x000000ffff03a224 */ /* 0x000fe200078e0a03 */
[----:B------:R-:W1:Y:S02]  /*03b0*/  F2I.FTZ.U32.TRUNC.NTZ R21, R21 ;  /* 0x0000001500157305 */ /* 0x000e64000021f000 */
[----:B------:R-:W-:Y:S01]  /*03c0*/  SHF.R.S32.HI R0, RZ, 0x2, R0 ;  /* 0x00000002ff007819 */ /* 0x000fe20000011400 */
[----:B------:R-:W-:Y:S01]  /*03d0*/  IMAD.IADD R4, R5, 0x1, R4 ;  /* 0x0000000105047824 */ /* 0x000fe200078e0204 */
[----:B------:R-:W-:-:S02]  /*03e0*/  @!P0 LOP3.LUT R3, RZ, R22, RZ, 0x33, !PT ;  /* 0x00000016ff038212 */ /* 0x000fc400078e33ff */
[----:B------:R-:W-:Y:S01]  /*03f0*/  PRMT R22, R0, 0x9910, RZ ;  /* 0x0000991000167816 */ /* 0x000fe200000000ff */
[----:B0-----:R-:W-:Y:S01]  /*0400*/  IMAD.MOV R18, RZ, RZ, -R19 ;  /* 0x000000ffff127224 */ /* 0x001fe200078e0a13 */
[----:B------:R-:W-:-:S03]  /*0410*/  LOP3.LUT R5, R4, 0xffff, RZ, 0xc0, !PT ;  /* 0x0000ffff04057812 */ /* 0x000fc600078ec0ff */
[----:B------:R-:W-:Y:S01]  /*0420*/  IMAD R3, R3, 0x100, R22 ;  /* 0x0000010003037824 */ /* 0x000fe200078e0216 */
[----:B------:R-:W-:Y:S01]  /*0430*/  PRMT R0, R5, 0x8880, RZ ;  /* 0x0000888005007816 */ /* 0x000fe200000000ff */
[----:B------:R-:W-:Y:S02]  /*0440*/  IMAD R5, R18, R7, RZ ;  /* 0x0000000712057224 */ /* 0x000fe400078e02ff */
[----:B------:R-:W-:Y:S02]  /*0450*/  IMAD.MOV.U32 R18, RZ, RZ, RZ ;  /* 0x000000ffff127224 */ /* 0x000fe400078e00ff */
[----:B------:R-:W-:Y:S02]  /*0460*/  IMAD R3, R0, 0x20, R3 ;  /* 0x0000002000037824 */ /* 0x000fe400078e0203 */
[----:B------:R-:W-:-:S03]  /*0470*/  IMAD.HI.U32 R5, R19, R5, R18 ;  /* 0x0000000513057227 */ /* 0x000fc600078e0012 */
[C---:B------:R-:W-:Y:S01]  /*0480*/  ISETP.GE.AND P0, PT, R3.reuse, UR7, PT ;  /* 0x0000000703007c0c */ /* 0x040fe2000bf06270 */
[C---:B------:R-:W-:Y:S02]  /*0490*/  VIADD R29, R3.reuse, 0x8 ;  /* 0x00000008031d7836 */ /* 0x040fe40000000000 */
[----:B-1----:R-:W-:Y:S01]  /*04a0*/  IMAD.MOV R20, RZ, RZ, -R21 ;  /* 0x000000ffff147224 */ /* 0x002fe200078e0a15 */
[----:B------:R-:W-:Y:S02]  /*04b0*/  ISETP.LT.OR P0, PT, R3, RZ, P0 ;  /* 0x000000ff0300720c */ /* 0x000fe40000701670 */
[C---:B------:R-:W-:Y:S01]  /*04c0*/  ISETP.GE.AND P3, PT, R29.reuse, UR7, PT ;  /* 0x000000071d007c0c */ /* 0x040fe2000bf66270 */
[----:B------:R-:W-:Y:S02]  /*04d0*/  IMAD R23, R20, R25, RZ ;  /* 0x0000001914177224 */ /* 0x000fe400078e02ff */
[----:B------:R-:W-:Y:S01]  /*04e0*/  IMAD.MOV.U32 R20, RZ, RZ, RZ ;  /* 0x000000ffff147224 */ /* 0x000fe200078e00ff */
[----:B------:R-:W-:-:S03]  /*04f0*/  ISETP.LT.OR P3, PT, R29, RZ, P3 ;  /* 0x000000ff1d00720c */ /* 0x000fc60001f61670 */
[----:B------:R-:W-:-:S04]  /*0500*/  IMAD.HI.U32 R23, R21, R23, R20 ;  /* 0x0000001715177227 */ /* 0x000fc800078e0014 */
[----:B------:R-:W0:Y:S08]  /*0510*/  @!P0 LDC.64 R18, c[0x0][0x388] ;  /* 0x0000e200ff128b82 */ /* 0x000e300000000a00 */
[----:B------:R-:W1:Y:S01]  /*0520*/  @!P3 LDC.64 R20, c[0x0][0x388] ;  /* 0x0000e200ff14bb82 */ /* 0x000e620000000a00 */
[----:B0-----:R-:W-:-:S05]  /*0530*/  @!P0 IADD3 R26, P1, PT, R3, R18, RZ ;  /* 0x00000012031a8210 */ /* 0x001fca0007f3e0ff */
[----:B------:R-:W-:-:S05]  /*0540*/  @!P0 IMAD.X R27, RZ, RZ, R19, P1 ;  /* 0x000000ffff1b8224 */ /* 0x000fca00008e0613 */
[----:B------:R0:W2:Y:S01]  /*0550*/  @!P0 LDG.E.U8 R16, desc[UR8][R26.64] ;  /* 0x000000081a108981 */ /* 0x0000a2000c1e1100 */
[----:B-1----:R-:W-:-:S05]  /*0560*/  @!P3 IADD3 R28, P0, PT, R29, R20, RZ ;  /* 0x000000141d1cb210 */ /* 0x002fca0007f1e0ff */
[----:B------:R-:W-:Y:S02]  /*0570*/  @!P3 IMAD.X R29, RZ, RZ, R21, P0 ;  /* 0x000000ffff1db224 */ /* 0x000fe400000e0615 */
[----:B0-----:R-:W-:-:S03]  /*0580*/  VIADD R27, R3, 0x10 ;  /* 0x00000010031b7836 */ /* 0x001fc60000000000 */
[----:B------:R-:W3:Y:S02]  /*0590*/  @!P3 LDG.E.U8 R20, desc[UR8][R28.64] ;  /* 0x000000081c14b981 */ /* 0x000ee4000c1e1100 */
[----:B------:R-:W-:-:S04]  /*05a0*/  ISETP.GE.AND P1, PT, R27, UR7, PT ;  /* 0x000000071b007c0c */ /* 0x000fc8000bf26270 */
[----:B------:R-:W-:-:S13]  /*05b0*/  ISETP.LT.OR P1, PT, R27, RZ, P1 ;  /* 0x000000ff1b00720c */ /* 0x000fda0000f21670 */
[----:B------:R-:W0:Y:S02]  /*05c0*/  @!P1 LDC.64 R18, c[0x0][0x388] ;  /* 0x0000e200ff129b82 */ /* 0x000e240000000a00 */
[----:B0-----:R-:W-:-:S05]  /*05d0*/  @!P1 IADD3 R26, P4, PT, R27, R18, RZ ;  /* 0x000000121b1a9210 */ /* 0x001fca0007f9e0ff */
[----:B------:R-:W-:-:S05]  /*05e0*/  @!P1 IMAD.X R27, RZ, RZ, R19, P4 ;  /* 0x000000ffff1b9224 */ /* 0x000fca00020e0613 */
[----:B------:R0:W5:Y:S01]  /*05f0*/  @!P1 LDG.E.U8 R26, desc[UR8][R26.64] ;  /* 0x000000081a1a9981 */ /* 0x000162000c1e1100 */
[----:B------:R-:W-:-:S05]  /*0600*/  VIADD R21, R3, 0x18 ;  /* 0x0000001803157836 */ /* 0x000fca0000000000 */
[----:B------:R-:W-:-:S04]  /*0610*/  ISETP.GE.AND P0, PT, R21, UR7, PT ;  /* 0x0000000715007c0c */ /* 0x000fc8000bf06270 */
[----:B------:R-:W-:-:S13]  /*0620*/  ISETP.LT.OR P0, PT, R21, RZ, P0 ;  /* 0x000000ff1500720c */ /* 0x000fda0000701670 */
[----:B------:R-:W1:Y:S01]  /*0630*/  @!P0 LDC.64 R18, c[0x0][0x388] ;  /* 0x0000e200ff128b82 */ /* 0x000e620000000a00 */
[----:B------:R-:W-:-:S04]  /*0640*/  IMAD.HI.U32 R23, R23, R2, RZ ;  /* 0x0000000217177227 */ /* 0x000fc800078e00ff */
[----:B------:R-:W-:Y:S01]  /*0650*/  IMAD.MOV R23, RZ, RZ, -R23 ;  /* 0x000000ffff177224 */ /* 0x000fe200078e0a17 */
[----:B-1----:R-:W-:-:S03]  /*0660*/  @!P0 IADD3 R18, P4, PT, R21, R18, RZ ;  /* 0x0000001215128210 */ /* 0x002fc60007f9e0ff */
[----:B------:R-:W-:Y:S02]  /*0670*/  IMAD R21, R25, R23, R2 ;  /* 0x0000001719157224 */ /* 0x000fe400078e0202 */
[----:B------:R-:W-:-:S03]  /*0680*/  @!P0 IMAD.X R19, RZ, RZ, R19, P4 ;  /* 0x000000ffff138224 */ /* 0x000fc600020e0613 */
[----:B------:R-:W-:Y:S01]  /*0690*/  ISETP.GT.U32.AND P4, PT, R25, R21, PT ;  /* 0x000000151900720c */ /* 0x000fe20003f84070 */
[----:B0-----:R-:W-:Y:S01]  /*06a0*/  VIADD R27, R3, 0x80 ;  /* 0x00000080031b7836 */ /* 0x001fe20000000000 */
[----:B------:R2:W5:Y:S11]  /*06b0*/  @!P0 LDG.E.U8 R28, desc[UR8][R18.64] ;  /* 0x00000008121c8981 */ /* 0x000576000c1e1100 */
[----:B------:R-:W-:-:S05]  /*06c0*/  @!P4 IMAD.IADD R21, R21, 0x1, -R25 ;  /* 0x000000011515c824 */ /* 0x000fca00078e0a19 */
[----:B------:R-:W-:Y:S01]  /*06d0*/  ISETP.GT.U32.AND P4, PT, R25, R21, PT ;  /* 0x000000151900720c */ /* 0x000fe20003f84070 */
[----:B------:R-:W-:-:S12]  /*06e0*/  VIADD R23, R3, 0x88 ;  /* 0x0000008803177836 */ /* 0x000fd80000000000 */
[----:B------:R-:W-:Y:S01]  /*06f0*/  @!P4 IMAD.IADD R21, R21, 0x1, -R25 ;  /* 0x000000011515c824 */ /* 0x000fe200078e0a19 */
[----:B------:R-:W-:-:S04]  /*0700*/  ISETP.GE.AND P4, PT, R27, UR7, PT ;  /* 0x000000071b007c0c */ /* 0x000fc8000bf86270 */
[----:B------:R-:W-:Y:S02]  /*0710*/  ISETP.LT.OR P4, PT, R27, RZ, P4 ;  /* 0x000000ff1b00720c */ /* 0x000fe40002781670 */
[----:B------:R-:W-:Y:S01]  /*0720*/  ISETP.NE.AND P5, PT, R24, RZ, PT ;  /* 0x000000ff1800720c */ /* 0x000fe20003fa5270 */
[----:B------:R-:W-:Y:S01]  /*0730*/  @!P2 IMAD.MOV R21, RZ, RZ, -R21 ;  /* 0x000000ffff15a224 */ /* 0x000fe200078e0a15 */
[----:B------:R-:W-:-:S11]  /*0740*/  PRMT R4, R4, 0x8880, RZ ;  /* 0x0000888004047816 */ /* 0x000fd600000000ff */
[----:B------:R-:W-:-:S05]  /*0750*/  @!P5 LOP3.LUT R21, RZ, R24, RZ, 0x33, !PT ;  /* 0x00000018ff15d212 */ /* 0x000fca00078e33ff */
[----:B------:R-:W-:Y:S02]  /*0760*/  IMAD R4, R21, 0x80, R4 ;  /* 0x0000008015047824 */ /* 0x000fe400078e0204 */
[----:B------:R-:W-:Y:S01]  /*0770*/  VIADD R29, R22, 0x8 ;  /* 0x00000008161d7836 */ /* 0x000fe20000000000 */
[----:B----4-:R-:W-:-:S03]  /*0780*/  UIMAD UR4, UR4, UR5, URZ ;  /* 0x00000005040472a4 */ /* 0x010fc6000f8e02ff */
[----:B------:R-:W-:-:S04]  /*0790*/  IMAD R4, R29, 0x8, R4 ;  /* 0x000000081d047824 */ /* 0x000fc800078e0204 */
[----:B------:R-:W-:-:S04]  /*07a0*/  IMAD.SHL.U32 R4, R4, 0x4, RZ ;  /* 0x0000000404047824 */ /* 0x000fc800078e00ff */
[----:B------:R-:W-:Y:S01]  /*07b0*/  VIADD R22, R4, 0x1 ;  /* 0x0000000104167836 */ /* 0x000fe20000000000 */
[----:B--2---:R-:W-:-:S05]  /*07c0*/  @!P3 LOP3.LUT R19, R16, 0xffff00ff, RZ, 0xc0, !PT ;  /* 0xffff00ff1013b812 */ /* 0x004fca00078ec0ff */
[----:B---3--:R-:W-:Y:S01]  /*07d0*/  @!P3 IMAD R16, R20, 0x100, R19 ;  /* 0x000001001410b824 */ /* 0x008fe200078e0213 */
[C---:B------:R-:W-:Y:S01]  /*07e0*/  ISETP.GE.AND P3, PT, R23.reuse, UR7, PT ;  /* 0x0000000717007c0c */ /* 0x040fe2000bf66270 */
[----:B------:R-:W0:Y:S03]  /*07f0*/  @!P4 LDC.64 R18, c[0x0][0x388] ;  /* 0x0000e200ff12cb82 */ /* 0x000e260000000a00 */
[----:B------:R-:W-:-:S13]  /*0800*/  ISETP.LT.OR P3, PT, R23, RZ, P3 ;  /* 0x000000ff1700720c */ /* 0x000fda0001f61670 */
[----:B------:R-:W1:Y:S01]  /*0810*/  @!P3 LDC.64 R20, c[0x0][0x388] ;  /* 0x0000e200ff14bb82 */ /* 0x000e620000000a00 */
[----:B0-----:R-:W-:-:S05]  /*0820*/  @!P4 IADD3 R18, P5, PT, R27, R18, RZ ;  /* 0x000000121b12c210 */ /* 0x001fca0007fbe0ff */
[----:B------:R-:W-:Y:S01]  /*0830*/  @!P4 IMAD.X R19, RZ, RZ, R19, P5 ;  /* 0x000000ffff13c224 */ /* 0x000fe200028e0613 */
[----:B------:R-:W-:-:S04]  /*0840*/  ISETP.GE.AND P5, PT, R4, UR4, PT ;  /* 0x0000000404007c0c */ /* 0x000fc8000bfa6270 */
[----:B------:R0:W2:Y:S01]  /*0850*/  @!P4 LDG.E.U8 R17, desc[UR8][R18.64] ;  /* 0x000000081211c981 */ /* 0x0000a2000c1e1100 */
[C---:B-----5:R-:W-:Y:S02]  /*0860*/  IADD3 R24, P4, PT, R4.reuse, UR10, RZ ;  /* 0x0000000a04187c10 */ /* 0x060fe4000ff9e0ff */
[----:B------:R-:W-:Y:S02]  /*0870*/  ISETP.LT.OR P5, PT, R4, RZ, P5 ;  /* 0x000000ff0400720c */ /* 0x000fe40002fa1670 */
[----:B-1----:R-:W-:Y:S01]  /*0880*/  @!P3 IADD3 R20, P6, PT, R23, R20, RZ ;  /* 0x000000141714b210 */ /* 0x002fe20007fde0ff */
[----:B------:R-:W-:Y:S01]  /*0890*/  IMAD.X R25, RZ, RZ, UR11, P4 ;  /* 0x0000000bff197e24 */ /* 0x000fe2000a0e06ff */
[----:B------:R-:W-:-:S03]  /*08a0*/  ISETP.GE.AND P4, PT, R22, UR4, PT ;  /* 0x0000000416007c0c */ /* 0x000fc6000bf86270 */
[----:B------:R-:W-:Y:S01]  /*08b0*/  @!P3 IMAD.X R21, RZ, RZ, R21, P6 ;  /* 0x000000ffff15b224 */ /* 0x000fe200030e0615 */
[C---:B------:R-:W-:Y:S01]  /*08c0*/  ISETP.LT.OR P4, PT, R4.reuse, -0x1, P4 ;  /* 0xffffffff0400780c */ /* 0x040fe20002781670 */
[----:B------:R-:W-:-:S03]  /*08d0*/  VIADD R22, R4, 0x2 ;  /* 0x0000000204167836 */ /* 0x000fc60000000000 */
[----:B------:R1:W3:Y:S01]  /*08e0*/  @!P3 LDG.E.U8 R20, desc[UR8][R20.64] ;  /* 0x000000081414b981 */ /* 0x0002e2000c1e1100 */
[----:B0-----:R-:W-:-:S03]  /*08f0*/  @!P1 LOP3.LUT R19, R16, 0xff00ffff, RZ, 0xc0, !PT ;  /* 0xff00ffff10139812 */ /* 0x001fc600078ec0ff */
[----:B------:R-:W4:Y:S01]  /*0900*/  @!P5 LDG.E.U8 R8, desc[UR8][R24.64] ;  /* 0x000000081808d981 */ /* 0x000f22000c1e1100 */
[----:B------:R-:W-:Y:S01]  /*0910*/  ISETP.GE.AND P5, PT, R22, UR4, PT ;  /* 0x0000000416007c0c */ /* 0x000fe2000bfa6270 */
[----:B------:R-:W-:-:S03]  /*0920*/  @!P1 IMAD R16, R26, 0x10000, R19 ;  /* 0x000100001a109824 */ /* 0x000fc600078e0213 */
[----:B------:R-:W-:Y:S01]  /*0930*/  ISETP.LT.OR P1, PT, R4, -0x2, P5 ;  /* 0xfffffffe0400780c */ /* 0x000fe20002f21670 */
[----:B------:R-:W5:-:S12]  /*0940*/  @!P4 LDG.E.U8 R19, desc[UR8][R24.64+0x1] ;  /* 0x000001081813c981 */ /* 0x000f58000c1e1100 */
[----:B------:R-:W5:Y:S01]  /*0950*/  @!P1 LDG.E.U8 R18, desc[UR8][R24.64+0x2] ;  /* 0x0000020818129981 */ /* 0x000f62000c1e1100 */
[----:B------:R-:W-:Y:S01]  /*0960*/  @!P0 LOP3.LUT R23, R16, 0xffffff, RZ, 0xc0, !PT ;  /* 0x00ffffff10178812 */ /* 0x000fe200078ec0ff */
[----:B-1----:R-:W-:-:S04]  /*0970*/  VIADD R21, R4, 0xffffff01 ;  /* 0xffffff0104157836 */ /* 0x002fc80000000000 */
[----:B------:R-:W-:Y:S02]  /*0980*/  @!P0 IMAD R16, R28, 0x1000000, R23 ;  /* 0x010000001c108824 */ /* 0x000fe400078e0217 */
[----:B------:R-:W-:Y:S01]  /*0990*/  VIADD R26, R4, 0xffffff02 ;  /* 0xffffff02041a7836 */ /* 0x000fe20000000000 */
[----:B--2---:R-:W-:-:S05]  /*09a0*/  @!P3 LOP3.LUT R23, R17, 0xffff00ff, RZ, 0xc0, !PT ;  /* 0xffff00ff1117b812 */ /* 0x004fca00078ec0ff */
[----:B---3--:R-:W-:Y:S02]  /*09b0*/  @!P3 IMAD R17, R20, 0x100, R23 ;  /* 0x000001001411b824 */ /* 0x008fe400078e0217 */
[----:B------:R-:W-:Y:S01]  /*09c0*/  VIADD R23, R3, 0x90 ;  /* 0x0000009003177836 */ /* 0x000fe20000000000 */
[----:B----4-:R-:W-:-:S04]  /*09d0*/  @!P4 LOP3.LUT R20, R8, 0xffff00ff, RZ, 0xc0, !PT ;  /* 0xffff00ff0814c812 */ /* 0x010fc800078ec0ff */
[----:B------:R-:W-:Y:S01]  /*09e0*/  ISETP.GE.AND P0, PT, R23, UR7, PT ;  /* 0x0000000717007c0c */ /* 0x000fe2000bf06270 */
[----:B-----5:R-:W-:-:S03]  /*09f0*/  @!P4 IMAD R8, R19, 0x100, R20 ;  /* 0x000001001308c824 */ /* 0x020fc600078e0214 */
[----:B------:R-:W-:Y:S01]  /*0a00*/  ISETP.LT.OR P0, PT, R23, RZ, P0 ;  /* 0x000000ff1700720c */ /* 0x000fe20000701670 */
[C---:B------:R-:W-:Y:S02]  /*0a10*/  VIADD R19, R4.reuse, 0x3 ;  /* 0x0000000304137836 */ /* 0x040fe40000000000 */
[----:B------:R-:W-:-:S03]  /*0a20*/  VIADD R20, R4, 0xffffff00 ;  /* 0xffffff0004147836 */ /* 0x000fc60000000000 */
[----:B------:R-:W-:Y:S02]  /*0a30*/  ISETP.GE.AND P5, PT, R19, UR4, PT ;  /* 0x0000000413007c0c */ /* 0x000fe4000bfa6270 */
[----:B------:R-:W-:Y:S02]  /*0a40*/  @!P1 LOP3.LUT R19, R8, 0xff00ffff, RZ, 0xc0, !PT ;  /* 0xff00ffff08139812 */ /* 0x000fe400078ec0ff */
[----:B------:R-:W-:Y:S02]  /*0a50*/  ISETP.GE.AND P4, PT, R20, UR4, PT ;  /* 0x0000000414007c0c */ /* 0x000fe4000bf86270 */
[----:B------:R-:W-:Y:S01]  /*0a60*/  ISETP.LT.OR P5, PT, R4, -0x3, P5 ;  /* 0xfffffffd0400780c */ /* 0x000fe20002fa1670 */
[----:B------:R-:W-:Y:S01]  /*0a70*/  @!P1 IMAD R8, R18, 0x10000, R19 ;  /* 0x0001000012089824 */ /* 0x000fe200078e0213 */
[----:B------:R-:W-:Y:S01]  /*0a80*/  ISETP.LT.OR P4, PT, R20, RZ, P4 ;  /* 0x000000ff1400720c */ /* 0x000fe20002781670 */
[----:B------:R-:W0:Y:S01]  /*0a90*/  @!P0 LDC.64 R18, c[0x0][0x388] ;  /* 0x0000e200ff128b82 */ /* 0x000e220000000a00 */
[----:B------:R-:W-:-:S02]  /*0aa0*/  ISETP.GE.AND P3, PT, R21, UR4, PT ;  /* 0x0000000415007c0c */ /* 0x000fc4000bf66270 */
[----:B------:R-:W-:Y:S02]  /*0ab0*/  IADD3 R20, P1, PT, R20, UR10, RZ ;  /* 0x0000000a14147c10 */ /* 0x000fe4000ff3e0ff */
[----:B------:R-:W-:-:S03]  /*0ac0*/  ISETP.LT.OR P3, PT, R21, RZ, P3 ;  /* 0x000000ff1500720c */ /* 0x000fc60001f61670 */
[----:B------:R-:W-:Y:S02]  /*0ad0*/  IMAD.X R21, RZ, RZ, UR11, P1 ;  /* 0x0000000bff157e24 */ /* 0x000fe400088e06ff */
[----:B------:R-:W2:Y:S04]  /*0ae0*/  @!P5 LDG.E.U8 R24, desc[UR8][R24.64+0x3] ;  /* 0x000003081818d981 */ /* 0x000ea8000c1e1100 */
[----:B------:R-:W3:Y:S04]  /*0af0*/  @!P4 LDG.E.U8 R9, desc[UR8][R20.64] ;  /* 0x000000081409c981 */ /* 0x000ee8000c1e1100 */
[----:B------:R-:W4:Y:S01]  /*0b00*/  @!P3 LDG.E.U8 R22, desc[UR8][R20.64+0x1] ;  /* 0x000001081416b981 */ /* 0x000f22000c1e1100 */
[----:B------:R-:W-:-:S02]  /*0b10*/  ISETP.GE.AND P4, PT, R26, UR4, PT ;  /* 0x000000041a007c0c */ /* 0x000fc4000bf86270 */
[----:B0-----:R-:W-:Y:S02]  /*0b20*/  @!P0 IADD3 R18, P1, PT, R23, R18, RZ ;  /* 0x0000001217128210 */ /* 0x001fe40007f3e0ff */
[----:B------:R-:W-:-:S03]  /*0b30*/  ISETP.LT.OR P4, PT, R26, RZ, P4 ;  /* 0x000000ff1a00720c */ /* 0x000fc60002781670 */
[----:B------:R-:W-:-:S05]  /*0b40*/  @!P0 IMAD.X R19, RZ, RZ, R19, P1 ;  /* 0x000000ffff138224 */ /* 0x000fca00008e0613 */
[----:B------:R0:W5:Y:S05]  /*0b50*/  @!P0 LDG.E.U8 R18, desc[UR8][R18.64] ;  /* 0x0000000812128981 */ /* 0x00016a000c1e1100 */
[----:B------:R-:W5:Y:S01]  /*0b60*/  @!P4 LDG.E.U8 R25, desc[UR8][R20.64+0x2] ;  /* 0x000002081419c981 */ /* 0x000f62000c1e1100 */
[----:B------:R-:W-:-:S05]  /*0b70*/  VIADD R23, R4, 0xffffff03 ;  /* 0xffffff0304177836 */ /* 0x000fca0000000000 */
[----:B------:R-:W-:-:S04]  /*0b80*/  ISETP.GE.AND P1, PT, R23, UR4, PT ;  /* 0x0000000417007c0c */ /* 0x000fc8000bf26270 */
[----:B------:R-:W-:-:S13]  /*0b90*/  ISETP.LT.OR P1, PT, R23, RZ, P1 ;  /* 0x000000ff1700720c */ /* 0x000fda0000f21670 */
[----:B------:R1:W5:Y:S01]  /*0ba0*/  @!P1 LDG.E.U8 R26, desc[UR8][R20.64+0x3] ;  /* 0x00000308141a9981 */ /* 0x000362000c1e1100 */
[----:B------:R-:W-:Y:S01]  /*0bb0*/  @!P5 LOP3.LUT R23, R8, 0xffffff, RZ, 0xc0, !PT ;  /* 0x00ffffff0817d812 */ /* 0x000fe200078ec0ff */
[C---:B0-----:R-:W-:Y:S02]  /*0bc0*/  VIADD R19, R4.reuse, 0x11 ;  /* 0x0000001104137836 */ /* 0x041fe40000000000 */
[C---:B-1----:R-:W-:Y:S02]  /*0bd0*/  VIADD R20, R4.reuse, 0x12 ;  /* 0x0000001204147836 */ /* 0x042fe40000000000 */
[----:B------:R-:W-:Y:S02]  /*0be0*/  VIADD R21, R4, 0xffffff11 ;  /* 0xffffff1104157836 */ /* 0x000fe40000000000 */
[----:B--2---:R-:W-:Y:S02]  /*0bf0*/  @!P5 IMAD R8, R24, 0x1000000, R23 ;  /* 0x010000001808d824 */ /* 0x004fe400078e0217 */
[----:B------:R-:W-:Y:S01]  /*0c00*/  VIADD R24, R4, 0x10 ;  /* 0x0000001004187836 */ /* 0x000fe20000000000 */
[----:B---3--:R-:W-:-:S05]  /*0c10*/  @!P3 LOP3.LUT R23, R9, 0xffff00ff, RZ, 0xc0, !PT ;  /* 0xffff00ff0917b812 */ /* 0x008fca00078ec0ff */
[----:B----4-:R-:W-:Y:S01]  /*0c20*/  @!P3 IMAD R9, R22, 0x100, R23 ;  /* 0x000001001609b824 */ /* 0x010fe200078e0217 */
[C---:B------:R-:W-:Y:S02]  /*0c30*/  IADD3 R22, P3, PT, R24.reuse, UR10, RZ ;  /* 0x0000000a18167c10 */ /* 0x040fe4000ff7e0ff */
[----:B------:R-:W-:-:S03]  /*0c40*/  ISETP.GE.AND P6, PT, R24, UR4, PT ;  /* 0x0000000418007c0c */ /* 0x000fc6000bfc6270 */
[----:B------:R-:W-:Y:S01]  /*0c50*/  IMAD.X R23, RZ, RZ, UR11, P3 ;  /* 0x0000000bff177e24 */ /* 0x000fe200098e06ff */
[C---:B------:R-:W-:Y:S02]  /*0c60*/  ISETP.GE.AND P3, PT, R19.reuse, UR4, PT ;  /* 0x0000000413007c0c */ /* 0x040fe4000bf66270 */
[----:B------:R-:W-:Y:S02]  /*0c70*/  ISETP.LT.OR P6, PT, R24, RZ, P6 ;  /* 0x000000ff1800720c */ /* 0x000fe400037c1670 */
[----:B------:R-:W-:Y:S02]  /*0c80*/  ISETP.LT.OR P3, PT, R19, RZ, P3 ;  /* 0x000000ff1300720c */ /* 0x000fe40001f61670 */
[----:B------:R-:W-:-:S05]  /*0c90*/  @!P0 LOP3.LUT R19, R17, 0xff00ffff, RZ, 0xc0, !PT ;  /* 0xff00ffff11138812 */ /* 0x000fca00078ec0ff */
[----:B-----5:R-:W-:Y:S02]  /*0ca0*/  @!P0 IMAD R17, R18, 0x10000, R19 ;  /* 0x0001000012118824 */ /* 0x020fe400078e0213 */
[----:B------:R-:W-:Y:S01]  /*0cb0*/  VIADD R19, R4, 0xffffff10 ;  /* 0xffffff1004137836 */ /* 0x000fe20000000000 */
[----:B------:R-:W-:Y:S01]  /*0cc0*/  @!P4 LOP3.LUT R18, R9, 0xff00ffff, RZ, 0xc0, !PT ;  /* 0xff00ffff0912c812 */ /* 0x000fe200078ec0ff */
[----:B------:R-:W2:Y:S03]  /*0cd0*/  @!P6 LDG.E.U8 R10, desc[UR8][R22.64] ;  /* 0x00000008160ae981 */ /* 0x000ea6000c1e1100 */
[----:B------:R-:W-:Y:S01]  /*0ce0*/  ISETP.GE.AND P0, PT, R19, UR4, PT ;  /* 0x0000000413007c0c */ /* 0x000fe2000bf06270 */
[----:B------:R-:W-:Y:S01]  /*0cf0*/  @!P4 IMAD R9, R25, 0x10000, R18 ;  /* 0x000100001909c824 */ /* 0x000fe200078e0212 */
[----:B------:R-:W-:Y:S01]  /*0d00*/  ISETP.GE.AND P5, PT, R20, UR4, PT ;  /* 0x0000000414007c0c */ /* 0x000fe2000bfa6270 */
[----:B------:R-:W3:Y:S01]  /*0d10*/  @!P3 LDG.E.U8 R25, desc[UR8][R22.64+0x1] ;  /* 0x000001081619b981 */ /* 0x000ee2000c1e1100 */
[----:B------:R-:W-:-:S02]  /*0d20*/  ISETP.LT.OR P6, PT, R19, RZ, P0 ;  /* 0x000000ff1300720c */ /* 0x000fc400007c1670 */
[----:B------:R-:W-:Y:S02]  /*0d30*/  ISETP.GE.AND P4, PT, R21, UR4, PT ;  /* 0x0000000415007c0c */ /* 0x000fe4000bf86270 */
[----:B------:R-:W-:Y:S02]  /*0d40*/  IADD3 R18, P0, PT, R19, UR10, RZ ;  /* 0x0000000a13127c10 */ /* 0x000fe4000ff1e0ff */
[----:B------:R-:W-:Y:S01]  /*0d50*/  ISETP.LT.OR P5, PT, R20, RZ, P5 ;  /* 0x000000ff1400720c */ /* 0x000fe20002fa1670 */
[----:B------:R-:W-:Y:S01]  /*0d60*/  VIADD R20, R4, 0xffffff12 ;  /* 0xffffff1204147836 */ /* 0x000fe20000000000 */
[----:B------:R-:W-:Y:S01]  /*0d70*/  ISETP.LT.OR P4, PT, R21, RZ, P4 ;  /* 0x000000ff1500720c */ /* 0x000fe20002781670 */
[----:B------:R-:W-:-:S03]  /*0d80*/  IMAD.X R19, RZ, RZ, UR11, P0 ;  /* 0x0000000bff137e24 */ /* 0x000fc600080e06ff */
[C---:B------:R-:W-:Y:S02]  /*0d90*/  ISETP.GE.AND P0, PT, R20.reuse, UR4, PT ;  /* 0x0000000414007c0c */ /* 0x040fe4000bf06270 */
[----:B------:R-:W4:Y:S02]  /*0da0*/  @!P6 LDG.E.U8 R11, desc[UR8][R18.64] ;  /* 0x00000008120be981 */ /* 0x000f24000c1e1100 */
[----:B------:R-:W-:Y:S02]  /*0db0*/  ISETP.LT.OR P0, PT, R20, RZ, P0 ;  /* 0x000000ff1400720c */ /* 0x000fe40000701670 */
[----:B------:R-:W-:Y:S01]  /*0dc0*/  @!P1 LOP3.LUT R21, R9, 0xffffff, RZ, 0xc0, !PT ;  /* 0x00ffffff09159812 */ /* 0x000fe200078ec0ff */
[----:B------:R-:W5:Y:S04]  /*0dd0*/  @!P5 LDG.E.U8 R20, desc[UR8][R22.64+0x2] ;  /* 0x000002081614d981 */ /* 0x000f68000c1e1100 */
[----:B------:R-:W5:Y:S01]  /*0de0*/  @!P4 LDG.E.U8 R24, desc[UR8][R18.64+0x1] ;  /* 0x000001081218c981 */ /* 0x000f62000c1e1100 */
[----:B------:R-:W-:-:S05]  /*0df0*/  @!P1 IMAD R9, R26, 0x1000000, R21 ;  /* 0x010000001a099824 */ /* 0x000fca00078e0215 */
[----:B------:R-:W5:Y:S01]  /*0e00*/  @!P0 LDG.E.U8 R21, desc[UR8][R18.64+0x2] ;  /* 0x0000020812158981 */ /* 0x000f62000c1e1100 */
[----:B------:R-:W-:-:S04]  /*0e10*/  IMAD.HI.U32 R5, R5, R2, RZ ;  /* 0x0000000205057227 */ /* 0x000fc800078e00ff */
[----:B------:R-:W-:-:S04]  /*0e20*/  IMAD.MOV R5, RZ, RZ, -R5 ;  /* 0x000000ffff057224 */ /* 0x000fc800078e0a05 */
[----:B------:R-:W-:-:S05]  /*0e30*/  IMAD R2, R7, R5, R2 ;  /* 0x0000000507027224 */ /* 0x000fca00078e0202 */
[----:B------:R-:W-:-:S13]  /*0e40*/  ISETP.GT.U32.AND P1, PT, R7, R2, PT ;  /* 0x000000020700720c */ /* 0x000fda0003f24070 */
[----:B------:R-:W-:-:S05]  /*0e50*/  @!P1 IMAD.IADD R2, R2, 0x1, -R7 ;  /* 0x0000000102029824 */ /* 0x000fca00078e0a07 */
[----:B------:R-:W-:Y:S01]  /*0e60*/  ISETP.GT.U32.AND P1, PT, R7, R2, PT ;  /* 0x000000020700720c */ /* 0x000fe20003f24070 */
[----:B------:R-:W-:-:S12]  /*0e70*/  VIADD R5, R3, 0x98 ;  /* 0x0000009803057836 */ /* 0x000fd80000000000 */
[----:B------:R-:W-:Y:S01]  /*0e80*/  @!P1 IMAD.IADD R2, R2, 0x1, -R7 ;  /* 0x0000000102029824 */ /* 0x000fe200078e0a07 */
[----:B------:R-:W-:-:S03]  /*0e90*/  ISETP.GE.AND P1, PT, R5, UR7, PT ;  /* 0x0000000705007c0c */ /* 0x000fc6000bf26270 */
[----:B------:R-:W-:Y:S01]  /*0ea0*/  IMAD.MOV.U32 R7, RZ, RZ, R2 ;  /* 0x000000ffff077224 */ /* 0x000fe200078e0002 */
[----:B------:R-:W-:-:S03]  /*0eb0*/  ISETP.LT.OR P1, PT, R5, RZ, P1 ;  /* 0x000000ff0500720c */ /* 0x000fc60000f21670 */
[----:B------:R-:W-:Y:S01]  /*0ec0*/  @!P2 IMAD.MOV R7, RZ, RZ, -R7 ;  /* 0x000000ffff07a224 */ /* 0x000fe200078e0a07 */
[----:B------:R-:W-:-:S09]  /*0ed0*/  ISETP.NE.AND P2, PT, R6, RZ, PT ;  /* 0x000000ff0600720c */ /* 0x000fd20003f45270 */
[----:B------:R-:W0:Y:S04]  /*0ee0*/  @!P1 LDC.64 R2, c[0x0][0x388] ;  /* 0x0000e200ff029b82 */ /* 0x000e280000000a00 */
[----:B------:R-:W-:Y:S01]  /*0ef0*/  @!P2 LOP3.LUT R7, RZ, R6, RZ, 0x33, !PT ;  /* 0x00000006ff07a212 */ /* 0x000fe200078e33ff */
[----:B------:R-:W-:Y:S02]  /*0f00*/  VIADD R6, R4, 0x13 ;  /* 0x0000001304067836 */ /* 0x000fe40000000000 */
[----:B------:R-:W-:-:S03]  /*0f10*/  IMAD R0, R29, 0x4, R0 ;  /* 0x000000041d007824 */ /* 0x000fc600078e0200 */
[----:B------:R-:W-:Y:S01]  /*0f20*/  ISETP.GE.AND P2, PT, R6, UR4, PT ;  /* 0x0000000406007c0c */ /* 0x000fe2000bf46270 */
[----:B------:R-:W-:-:S03]  /*0f30*/  IMAD R7, R7, 0x40, R0 ;  /* 0x0000004007077824 */ /* 0x000fc600078e0200 */
[----:B------:R-:W-:Y:S01]  /*0f40*/  ISETP.LT.OR P2, PT, R6, RZ, P2 ;  /* 0x000000ff0600720c */ /* 0x000fe20001741670 */
[----:B------:R-:W-:Y:S02]  /*0f50*/  VIADD R0, R4, 0xffffff13 ;  /* 0xffffff1304007836 */ /* 0x000fe40000000000 */
[----:B------:R-:W-:Y:S01]  /*0f60*/  IMAD.SHL.U32 R7, R7, 0x2, RZ ;  /* 0x0000000207077824 */ /* 0x000fe200078e00ff */
[----:B0-----:R-:W-:Y:S02]  /*0f70*/  @!P1 IADD3 R2, P6, PT, R5, R2, RZ ;  /* 0x0000000205029210 */ /* 0x001fe40007fde0ff */
[----:B------:R-:W0:Y:S07]  /*0f80*/  LDC.64 R4, c[0x0][0x390] ;  /* 0x0000e400ff047b82 */ /* 0x000e2e0000000a00 */
[----:B------:R-:W5:Y:S01]  /*0f90*/  @!P2 LDG.E.U8 R22, desc[UR8][R22.64+0x3] ;  /* 0x000003081616a981 */ /* 0x000f62000c1e1100 */
[----:B------:R-:W-:Y:S01]  /*0fa0*/  @!P1 IMAD.X R3, RZ, RZ, R3, P6 ;  /* 0x000000ffff039224 */ /* 0x000fe200030e0603 */
[----:B--2---:R-:W-:-:S05]  /*0fb0*/  @!P3 LOP3.LUT R6, R10, 0xffff00ff, RZ, 0xc0, !PT ;  /* 0xffff00ff0a06b812 */ /* 0x004fca00078ec0ff */
[----:B---3--:R-:W-:Y:S01]  /*0fc0*/  @!P3 IMAD R10, R25, 0x100, R6 ;  /* 0x00000100190ab824 */ /* 0x008fe200078e0206 */
[----:B------:R-:W-:Y:S01]  /*0fd0*/  ISETP.GE.AND P3, PT, R0, UR4, PT ;  /* 0x0000000400007c0c */ /* 0x000fe2000bf66270 */
[----:B------:R-:W-:-:S03]  /*0fe0*/  UIMAD UR4, UR5, UR6, URZ ;  /* 0x00000006050472a4 */ /* 0x000fc6000f8e02ff */
[----:B------:R-:W-:Y:S01]  /*0ff0*/  ISETP.LT.OR P3, PT, R0, RZ, P3 ;  /* 0x000000ff0000720c */ /* 0x000fe20001f61670 */
[----:B------:R-:W-:Y:S01]  /*1000*/  VIADD R0, R7, 0xffffffc1 ;  /* 0xffffffc107007836 */ /* 0x000fe20000000000 */
[----:B----4-:R-:W-:Y:S01]  /*1010*/  @!P4 LOP3.LUT R25, R11, 0xffff00ff, RZ, 0xc0, !PT ;  /* 0xffff00ff0b19c812 */ /* 0x010fe200078ec0ff */
[----:B------:R-:W-:Y:S01]  /*1020*/  VIADD R6, R7, 0x1 ;  /* 0x0000000107067836 */ /* 0x000fe20000000000 */
[----:B------:R-:W-:-:S09]  /*1030*/  @!P5 LOP3.LUT R27, R10, 0xff00ffff, RZ, 0xc0, !PT ;  /* 0xff00ffff0a1bd812 */ /* 0x000fd200078ec0ff */
[----:B------:R-:W2:Y:S01]  /*1040*/  @!P3 LDG.E.U8 R18, desc[UR8][R18.64+0x3] ;  /* 0x000003081212b981 */ /* 0x000ea2000c1e1100 */
[----:B-----5:R-:W-:Y:S01]  /*1050*/  @!P4 IMAD R11, R24, 0x100, R25 ;  /* 0x00000100180bc824 */ /* 0x020fe200078e0219 */
[----:B------:R-:W-:Y:S01]  /*1060*/  ISETP.GE.AND P4, PT, R0, UR4, PT ;  /* 0x0000000400007c0c */ /* 0x000fe2000bf86270 */
[----:B------:R-:W-:-:S03]  /*1070*/  VIADD R25, R7, 0xffffffc0 ;  /* 0xffffffc007197836 */ /* 0x000fc60000000000 */
[----:B------:R-:W-:Y:S01]  /*1080*/  @!P0 LOP3.LUT R0, R11, 0xff00ffff, RZ, 0xc0, !PT ;  /* 0xff00ffff0b008812 */ /* 0x000fe200078ec0ff */
[----:B------:R-:W-:Y:S01]  /*1090*/  @!P5 IMAD R10, R20, 0x10000, R27 ;  /* 0x00010000140ad824 */ /* 0x000fe200078e021b */
[----:B------:R-:W-:Y:S02]  /*10a0*/  ISETP.GE.AND P5, PT, R25, UR4, PT ;  /* 0x0000000419007c0c */ /* 0x000fe4000bfa6270 */
[----:B------:R-:W-:Y:S01]  /*10b0*/  ISETP.GE.AND P6, PT, R7, UR4, PT ;  /* 0x0000000407007c0c */ /* 0x000fe2000bfc6270 */
[----:B------:R-:W-:Y:S01]  /*10c0*/  @!P0 IMAD R11, R21, 0x10000, R0 ;  /* 0x00010000150b8824 */ /* 0x000fe200078e0200 */
[----:B------:R-:W-:Y:S01]  /*10d0*/  ISETP.GE.AND P0, PT, R6, UR4, PT ;  /* 0x0000000406007c0c */ /* 0x000fe2000bf06270 */
[----:B------:R1:W3:Y:S01]  /*10e0*/  @!P1 LDG.E.U8 R0, desc[UR8][R2.64] ;  /* 0x0000000802009981 */ /* 0x0002e2000c1e1100 */
[C---:B------:R-:W-:Y:S02]  /*10f0*/  ISETP.GT.AND P5, PT, R25.reuse, -0x1, !P5 ;  /* 0xffffffff1900780c */ /* 0x040fe40006fa4270 */
[----:B------:R-:W-:-:S02]  /*1100*/  ISETP.GT.AND P4, PT, R25, -0x2, !P4 ;  /* 0xfffffffe1900780c */ /* 0x000fc40006784270 */
[----:B------:R-:W-:Y:S02]  /*1110*/  ISETP.GT.AND P6, PT, R7, -0x1, !P6 ;  /* 0xffffffff0700780c */ /* 0x000fe400077c4270 */
[----:B------:R-:W-:Y:S01]  /*1120*/  ISETP.GT.AND P0, PT, R6, -0x1, !P0 ;  /* 0xffffffff0600780c */ /* 0x000fe20004704270 */
[--C-:B0-----:R-:W-:Y:S01]  /*1130*/  IMAD.WIDE.U32 R20, R25, 0x4, R4.reuse ;  /* 0x0000000419147825 */ /* 0x101fe200078e0004 */
[----:B------:R-:W-:Y:S01]  /*1140*/  @!P1 LOP3.LUT R29, R17, 0xffffff, RZ, 0xc0, !PT ;  /* 0x00ffffff111d9812 */ /* 0x000fe200078ec0ff */
[----:B-1----:R-:W0:Y:S02]  /*1150*/  LDC.64 R2, c[0x0][0x398] ;  /* 0x0000e600ff027b82 */ /* 0x002e240000000a00 */
[----:B------:R-:W-:Y:S02]  /*1160*/  IMAD.WIDE.U32 R4, R7, 0x4, R4 ;  /* 0x0000000407047825 */ /* 0x000fe400078e0004 */
[----:B------:R-:W4:Y:S04]  /*1170*/  @P5 LDG.E R12, desc[UR8][R20.64] ;  /* 0x00000008140c5981 */ /* 0x000f28000c1e1900 */
[----:B------:R-:W4:Y:S04]  /*1180*/  @P4 LDG.E R13, desc[UR8][R20.64+0x4] ;  /* 0x00000408140d4981 */ /* 0x000f28000c1e1900 */
[----:B------:R-:W4:Y:S04]  /*1190*/  @P6 LDG.E R14, desc[UR8][R4.64] ;  /* 0x00000008040e6981 */ /* 0x000f28000c1e1900 */
[----:B------:R-:W4:Y:S01]  /*11a0*/  @P0 LDG.E R15, desc[UR8][R4.64+0x4] ;  /* 0x00000408040f0981 */ /* 0x000f22000c1e1900 */
[----:B------:R-:W-:-:S02]  /*11b0*/  @!P2 LOP3.LUT R27, R10, 0xffffff, RZ, 0xc0, !PT ;  /* 0x00ffffff0a1ba812 */ /* 0x000fc400078ec0ff */
[----:B------:R-:W-:-:S03]  /*11c0*/  @!P3 LOP3.LUT R23, R11, 0xffffff, RZ, 0xc0, !PT ;  /* 0x00ffffff0b17b812 */ /* 0x000fc600078ec0ff */
[----:B------:R-:W-:Y:S02]  /*11d0*/  @!P2 IMAD R10, R22, 0x1000000, R27 ;  /* 0x01000000160aa824 */ /* 0x000fe400078e021b */
[----:B--2---:R-:W-:Y:S02]  /*11e0*/  @!P3 IMAD R11, R18, 0x1000000, R23 ;  /* 0x01000000120bb824 */ /* 0x004fe400078e0217 */
[----:B---3--:R-:W-:-:S07]  /*11f0*/  @!P1 IMAD R17, R0, 0x1000000, R29 ;  /* 0x0100000000119824 */ /* 0x008fce00078e021d */
[----:B----4-:R-:W-:Y:S01]  /*1200*/  IMMA.16832.S8.S8 R12, R8.ROW, R16.COL, R12 ;  /* 0x00000010080c7237 */ /* 0x010fe20000405c0c */
[----:B0-----:R-:W-:-:S04]  /*1210*/  IMAD.WIDE.U32 R8, R25, 0x4, R2 ;  /* 0x0000000419087825 */ /* 0x001fc800078e0002 */
[----:B------:R-:W-:-:S14]  /*1220*/  IMAD.WIDE.U32 R2, R7, 0x4, R2 ;  /* 0x0000000407027825 */ /* 0x000fdc00078e0002 */
[----:B------:R0:W-:Y:S04]  /*1230*/  @P5 STG.E desc[UR8][R8.64], R12 ;  /* 0x0000000c08005986 */ /* 0x0001e8000c101908 */
[----:B------:R0:W-:Y:S04]  /*1240*/  @P4 STG.E desc[UR8][R8.64+0x4], R13 ;  /* 0x0000040d08004986 */ /* 0x0001e8000c101908 */
[----:B------:R0:W-:Y:S01]  /*1250*/  @P6 STG.E desc[UR8][R2.64], R14 ;  /* 0x0000000e02006986 */ /* 0x0001e2000c101908 */
[----:B------:R-:W-:Y:S05]  /*1260*/  @!P0 EXIT ;  /* 0x000000000000894d */ /* 0x000fea0003800000 */
[----:B------:R-:W-:Y:S01]  /*1270*/  STG.E desc[UR8][R2.64+0x4], R15 ;  /* 0x0000040f02007986 */ /* 0x000fe2000c101908 */
[----:B------:R-:W-:Y:S05]  /*1280*/  EXIT ;  /* 0x000000000000794d */ /* 0x000fea0003800000 */
.L_x_0:
[----:B------:R-:W-:-:S00]  /*1290*/  BRA `(.L_x_0) ;  /* 0xfffffffc00fc7947 */ /* 0x000fc0000383ffff */
[----:B------:R-:W-:-:S00]  /*12a0*/  NOP ;  /* 0x0000000000007918 */ /* 0x000fc00000000000 */
        /* <DEDUP_REMOVED lines=13> */
.L_x_19:


//--------------------- .text._Z26mma_kernel_m16n8k16_s8_s32ILi16ELi8ELi16EEvPaS0_PiS1_iiiiii --------------------------
	.section	.text._Z26mma_kernel_m16n8k16_s8_s32ILi16ELi8ELi16EEvPaS0_PiS1_iiiiii,"ax",@progbits
	.align	128
        .global         _Z26mma_kernel_m16n8k16_s8_s32ILi16ELi8ELi16EEvPaS0_PiS1_iiiiii
        .type           _Z26mma_kernel_m16n8k16_s8_s32ILi16ELi8ELi16EEvPaS0_PiS1_iiiiii,@function
        .size           _Z26mma_kernel_m16n8k16_s8_s32ILi16ELi8ELi16EEvPaS0_PiS1_iiiiii,(.L_x_20 - _Z26mma_kernel_m16n8k16_s8_s32ILi16ELi8ELi16EEvPaS0_PiS1_iiiiii)
        .other          _Z26mma_kernel_m16n8k16_s8_s32ILi16ELi8ELi16EEvPaS0_PiS1_iiiiii,@"STO_CUDA_ENTRY STV_DEFAULT"
_Z26mma_kernel_m16n8k16_s8_s32ILi16ELi8ELi16EEvPaS0_PiS1_iiiiii:
.text._Z26mma_kernel_m16n8k16_s8_s32ILi16ELi8ELi16EEvPaS0_PiS1_iiiiii:
[----:B------:R-:W-:Y:S08]  /*0000*/  LDC R1, c[0x0][0x37c] ;  /* 0x0000df00ff017b82 */ /* 0x000ff00000000800 */
[----:B------:R-:W0:Y:S01]  /*0010*/  LDC R21, c[0x0][0x3b0] ;  /* 0x0000ec00ff157b82 */ /* 0x000e220000000800 */
[----:B------:R-:W1:Y:S01]  /*0020*/  S2R R18, SR_TID.X ;  /* 0x0000000000127919 */ /* 0x000e620000002100 */
[----:B------:R-:W2:Y:S01]  /*0030*/  LDCU UR6, c[0x0][0x3a4] ;  /* 0x00007480ff0677ac */ /* 0x000ea20008000800 */
[----:B------:R-:W3:Y:S05]  /*0040*/  LDCU UR5, c[0x0][0x3a0] ;  /* 0x00007400ff0577ac */ /* 0x000eea0008000800 */
[----:B------:R-:W4:Y:S01]  /*0050*/  LDC R10, c[0x0][0x3ac] ;  /* 0x0000eb00ff0a7b82 */ /* 0x000f220000000800 */
[----:B------:R-:W5:Y:S01]  /*0060*/  LDCU.64 UR10, c[0x0][0x380] ;  /* 0x00007000ff0a77ac */ /* 0x000f620008000a00 */
[----:B------:R-:W5:Y:S06]  /*0070*/  LDCU.64 UR8, c[0x0][0x358] ;  /* 0x00006b00ff0877ac */ /* 0x000f6c0008000a00 */
[----:B------:R-:W1:Y:S01]  /*0080*/  S2UR UR4, SR_CTAID.X ;  /* 0x00000000000479c3 */ /* 0x000e620000002500 */
[----:B0-----:R-:W-:-:S07]  /*0090*/  IABS R0, R21 ;  /* 0x0000001500007213 */ /* 0x001fce0000000000 */
[----:B------:R-:W1:Y:S01]  /*00a0*/  LDC R9, c[0x0][0x360] ;  /* 0x0000d800ff097b82 */ /* 0x000e620000000800 */
[----:B------:R-:W0:Y:S01]  /*00b0*/  I2F.RP R8, R0 ;  /* 0x0000000000087306 */ /* 0x000e220000209400 */
[----:B----4-:R-:W-:-:S06]  /*00c0*/  IABS R11, R10 ;  /* 0x0000000a000b7213 */ /* 0x010fcc0000000000 */
[----:B------:R-:W4:Y:S01]  /*00d0*/  LDC R14, c[0x0][0x3b4] ;  /* 0x0000ed00ff0e7b82 */ /* 0x000f220000000800 */
[----:B------:R-:W-:Y:S01]  /*00e0*/  ISETP.NE.AND P3, PT, R10, RZ, PT ;  /* 0x000000ff0a00720c */ /* 0x000fe20003f65270 */
[----:B------:R-:W2:Y:S08]  /*00f0*/  I2F.RP R16, R11 ;  /* 0x0000000b00107306 */ /* 0x000eb00000209400 */
[----:B0-----:R-:W0:Y:S01]  /*0100*/  MUFU.RCP R8, R8 ;  /* 0x0000000800087308 */ /* 0x001e220000001000 */
[----:B-1----:R-:W-:Y:S01]  /*0110*/  IMAD R18, R9, UR4, R18 ;  /* 0x0000000409127c24 */ /* 0x002fe2000f8e0212 */
[----:B------:R-:W1:Y:S06]  /*0120*/  LDCU UR4, c[0x0][0x3a8] ;  /* 0x00007500ff0477ac */ /* 0x000e6c0008000800 */
[----:B--2---:R2:W-:Y:S01]  /*0130*/  MUFU.RCP R19, R16 ;  /* 0x0000001000137308 */ /* 0x0045e20000001000 */
[----:B------:R-:W-:-:S02]  /*0140*/  SHF.R.S32.HI R9, RZ, 0x1f, R18 ;  /* 0x0000001fff097819 */ /* 0x000fc40000011412 */
[----:B----4-:R-:W-:Y:S02]  /*0150*/  IABS R12, R14 ;  /* 0x0000000e000c7213 */ /* 0x010fe40000000000 */
[----:B------:R-:W-:Y:S01]  /*0160*/  LEA.HI R9, R9, R18, RZ, 0x5 ;  /* 0x0000001209097211 */ /* 0x000fe200078f28ff */
[----:B0-----:R-:W-:Y:S02]  /*0170*/  VIADD R17, R8, 0xffffffe ;  /* 0x0ffffffe08117836 */ /* 0x001fe40000000000 */
[----:B------:R-:W-:Y:S01]  /*0180*/  I2F.RP R22, R12 ;  /* 0x0000000c00167306 */ /* 0x000fe20000209400 */
[----:B------:R-:W-:Y:S01]  /*0190*/  SHF.R.S32.HI R8, RZ, 0x5, R9 ;  /* 0x00000005ff087819 */ /* 0x000fe20000011409 */
[----:B--2---:R-:W-:-:S03]  /*01a0*/  IMAD.MOV.U32 R16, RZ, RZ, RZ ;  /* 0x000000ffff107224 */ /* 0x004fc600078e00ff */
[----:B------:R-:W-:Y:S01]  /*01b0*/  IABS R15, R8 ;  /* 0x00000008000f7213 */ /* 0x000fe20000000000 */
[----:B-1----:R-:W-:Y:S01]  /*01c0*/  UIMAD UR7, UR4, UR6, URZ ;  /* 0x00000006040772a4 */ /* 0x002fe2000f8e02ff */
[----:B------:R-:W-:Y:S01]  /*01d0*/  ISETP.GE.AND P2, PT, R8, RZ, PT ;  /* 0x000000ff0800720c */ /* 0x000fe20003f46270 */
[----:B------:R-:W0:Y:S01]  /*01e0*/  F2I.FTZ.U32.TRUNC.NTZ R17, R17 ;  /* 0x0000001100117305 */ /* 0x000e22000021f000 */
[----:B------:R-:W-:Y:S01]  /*01f0*/  IMAD.MOV.U32 R8, RZ, RZ, RZ ;  /* 0x000000ffff087224 */ /* 0x000fe200078e00ff */
[----:B---3--:R-:W-:Y:S01]  /*0200*/  UIMAD UR4, UR4, UR5, URZ ;  /* 0x00000005040472a4 */ /* 0x008fe2000f8e02ff */
[----:B0-----:R-:W-:-:S04]  /*0210*/  IMAD.MOV R13, RZ, RZ, -R17 ;  /* 0x000000ffff0d7224 */ /* 0x001fc800078e0a11 */
[----:B------:R-:W-:-:S04]  /*0220*/  IMAD R13, R13, R0, RZ ;  /* 0x000000000d0d7224 */ /* 0x000fc800078e02ff */
[----:B------:R-:W-:-:S04]  /*0230*/  IMAD.HI.U32 R20, R17, R13, R16 ;  /* 0x0000000d11147227 */ /* 0x000fc800078e0010 */
[----:B------:R-:W-:Y:S01]  /*0240*/  IMAD.MOV.U32 R13, RZ, RZ, R15 ;  /* 0x000000ffff0d7224 */ /* 0x000fe200078e000f */
[----:B------:R-:W-:Y:S01]  /*0250*/  LOP3.LUT R15, R9, 0xffe0, RZ, 0xc0, !PT ;  /* 0x0000ffe0090f7812 */ /* 0x000fe200078ec0ff */
[----:B------:R-:W-:Y:S01]  /*0260*/  VIADD R17, R19, 0xffffffe ;  /* 0x0ffffffe13117836 */ /* 0x000fe20000000000 */
[----:B------:R0:W1:Y:S01]  /*0270*/  MUFU.RCP R9, R22 ;  /* 0x0000001600097308 */ /* 0x0000620000001000 */
[----:B------:R-:W-:-:S04]  /*0280*/  IMAD.HI.U32 R20, R20, R13, RZ ;  /* 0x0000000d14147227 */ /* 0x000fc800078e00ff */
[----:B------:R-:W-:Y:S02]  /*0290*/  IMAD.IADD R18, R18, 0x1, -R15 ;  /* 0x0000000112127824 */ /* 0x000fe400078e0a0f */
[----:B------:R-:W-:Y:S01]  /*02a0*/  IMAD.MOV R20, RZ, RZ, -R20 ;  /* 0x000000ffff147224 */ /* 0x000fe200078e0a14 */
[----:B------:R-:W2:Y:S01]  /*02b0*/  F2I.FTZ.U32.TRUNC.NTZ R17, R17 ;  /* 0x0000001100117305 */ /* 0x000ea2000021f000 */
[----:B0-----:R-:W-:Y:S02]  /*02c0*/  MOV R22, RZ ;  /* 0x000000ff00167202 */ /* 0x001fe40000000f00 */
[----:B------:R-:W-:Y:S01]  /*02d0*/  PRMT R16, R18, 0x8880, RZ ;  /* 0x0000888012107816 */ /* 0x000fe200000000ff */
[----:B------:R-:W-:-:S03]  /*02e0*/  IMAD R15, R0, R20, R13 ;  /* 0x00000014000f7224 */ /* 0x000fc600078e020d */
[----:B------:R-:W-:Y:S02]  /*02f0*/  PRMT R16, R16, 0x7710, RZ ;  /* 0x0000771010107816 */ /* 0x000fe400000000ff */
[----:B------:R-:W-:Y:S01]  /*0300*/  ISETP.GT.U32.AND P0, PT, R0, R15, PT ;  /* 0x0000000f0000720c */ /* 0x000fe20003f04070 */
[----:B-1----:R-:W-:Y:S01]  /*0310*/  VIADD R9, R9, 0xffffffe ;  /* 0x0ffffffe09097836 */ /* 0x002fe20000000000 */
[----:B------:R-:W-:-:S04]  /*0320*/  SHF.R.U32.HI R16, RZ, 0xd, R16 ;  /* 0x0000000dff107819 */ /* 0x000fc80000011610 */
[----:B------:R-:W-:Y:S01]  /*0330*/  LOP3.LUT R19, R16, 0x3, RZ, 0xc0, !PT ;  /* 0x0000000310137812 */ /* 0x000fe200078ec0ff */
[----:B--2---:R-:W-:Y:S01]  /*0340*/  IMAD.MOV R20, RZ, RZ, -R17 ;  /* 0x000000ffff147224 */ /* 0x004fe200078e0a11 */
[----:B------:R-:W0:Y:S03]  /*0350*/  F2I.FTZ.U32.TRUNC.NTZ R9, R9 ;  /* 0x0000000900097305 */ /* 0x000e26000021f000 */
[----:B------:R-:W-:Y:S02]  /*0360*/  IMAD.IADD R19, R18, 0x1, R19 ;  /* 0x0000000112137824 */ /* 0x000fe400078e0213 */
[----:B------:R-:W-:Y:S02]  /*0370*/  @!P0 IMAD.IADD R15, R15, 0x1, -R0 ;  /* 0x000000010f0f8824 */ /* 0x000fe400078e0a00 */
[----:B------:R-:W-:Y:S01]  /*0380*/  IMAD R23, R20, R11, RZ ;  /* 0x0000000b14177224 */ /* 0x000fe200078e02ff */
[----:B------:R-:W-:-:S02]  /*0390*/  LOP3.LUT R16, R19, 0xfffc, RZ, 0xc0, !PT ;  /* 0x0000fffc13107812 */ /* 0x000fc400078ec0ff */
[----:B------:R-:W-:-:S03]  /*03a0*/  ISETP.GT.U32.AND P0, PT, R0, R15, PT ;  /* 0x0000000f0000720c */ /* 0x000fc60003f04070 */
[----:B------:R-:W-:Y:S02]  /*03b0*/  IMAD.MOV R20, RZ, RZ, -R16 ;  /* 0x000000ffff147224 */ /* 0x000fe400078e0a10 */
[----:B------:R-:W-:-:S04]  /*03c0*/  IMAD.MOV.U32 R16, RZ, RZ, RZ ;  /* 0x000000ffff107224 */ /* 0x000fc800078e00ff */
[----:B------:R-:W-:Y:S01]  /*03d0*/  IMAD.HI.U32 R16, R17, R23, R16 ;  /* 0x0000001711107227 */ /* 0x000fe200078e0010 */
[----:B------:R-:W-:-:S03]  /*03e0*/  PRMT R17, R20, 0x7710, RZ ;  /* 0x0000771014117816 */ /* 0x000fc600000000ff */
[----:B------:R-:W-:Y:S01]  /*03f0*/  @!P0 IMAD.IADD R15, R15, 0x1, -R0 ;  /* 0x000000010f0f8824 */ /* 0x000fe200078e0a00 */
[----:B------:R-:W-:Y:S01]  /*0400*/  ISETP.NE.AND P0, PT, R21, RZ, PT ;  /* 0x000000ff1500720c */ /* 0x000fe20003f05270 */
[----:B------:R-:W-:Y:S01]  /*0410*/  IMAD.HI.U32 R16, R16, R13, RZ ;  /* 0x0000000d10107227 */ /* 0x000fe200078e00ff */
[----:B------:R-:W-:-:S03]  /*0420*/  PRMT R0, R19, 0x8880, RZ ;  /* 0x0000888013007816 */ /* 0x000fc600000000ff */
[----:B------:R-:W-:Y:S01]  /*0430*/  IMAD.IADD R18, R18, 0x1, R17 ;  /* 0x0000000112127824 */ /* 0x000fe200078e0211 */
[----:B------:R-:W-:Y:S01]  /*0440*/  SHF.R.S32.HI R0, RZ, 0x2, R0 ;  /* 0x00000002ff007819 */ /* 0x000fe20000011400 */
[----:B0-----:R-:W-:Y:S02]  /*0450*/  IMAD.MOV R17, RZ, RZ, -R9 ;  /* 0x000000ffff117224 */ /* 0x001fe400078e0a09 */
[----:B------:R-:W-:Y:S01]  /*0460*/  IMAD.MOV R16, RZ, RZ, -R16 ;  /* 0x000000ffff107224 */ /* 0x000fe200078e0a10 */
[----:B------:R-:W-:Y:S01]  /*0470*/  PRMT R0, R0, 0x9910, RZ ;  /* 0x0000991000007816 */ /* 0x000fe200000000ff */
[----:B------:R-:W-:Y:S02]  /*0480*/  IMAD R17, R17, R12, RZ ;  /* 0x0000000c11117224 */ /* 0x000fe400078e02ff */
[----:B------:R-:W-:Y:S01]  /*0490*/  IMAD R20, R11, R16, R13 ;  /* 0x000000100b147224 */ /* 0x000fe200078e020d */
[C---:B------:R-:W-:Y:S01]  /*04a0*/  LOP3.LUT R16, R18.reuse, 0xffff, RZ, 0xc0, !PT ;  /* 0x0000ffff12107812 */ /* 0x040fe200078ec0ff */
[----:B------:R-:W-:Y:S01]  /*04b0*/  IMAD.HI.U32 R8, R9, R17, R8 ;  /* 0x0000001109087227 */ /* 0x000fe200078e0008 */
[----:B------:R-:W-:-:S02]  /*04c0*/  PRMT R18, R18, 0x8880, RZ ;  /* 0x0000888012127816 */ /* 0x000fc400000000ff */
[----:B------:R-:W-:Y:S01]  /*04d0*/  ISETP.GT.U32.AND P1, PT, R11, R20, PT ;  /* 0x000000140b00720c */ /* 0x000fe20003f24070 */
[----:B------:R-:W-:Y:S01]  /*04e0*/  @!P2 IMAD.MOV R15, RZ, RZ, -R15 ;  /* 0x000000ffff0fa224 */ /* 0x000fe200078e0a0f */
[----:B------:R-:W-:Y:S01]  /*04f0*/  PRMT R19, R16, 0x8880, RZ ;  /* 0x0000888010137816 */ /* 0x000fe200000000ff */
[----:B------:R-:W-:Y:S01]  /*0500*/  IMAD.HI.U32 R8, R8, R13, RZ ;  /* 0x0000000d08087227 */ /* 0x000fe200078e00ff */
[----:B------:R-:W-:-:S03]  /*0510*/  @!P0 LOP3.LUT R15, RZ, R21, RZ, 0x33, !PT ;  /* 0x00000015ff0f8212 */ /* 0x000fc600078e33ff */
[----:B------:R-:W-:Y:S01]  /*0520*/  IMAD R25, R19, 0x20, R0 ;  /* 0x0000002013197824 */ /* 0x000fe200078e0200 */
[----:B------:R-:W-:-:S03]  /*0530*/  IADD3 R8, PT, PT, -R8, RZ, RZ ;  /* 0x000000ff08087210 */ /* 0x000fc60007ffe1ff */
[----:B------:R-:W-:Y:S02]  /*0540*/  IMAD R25, R15, 0x80, R25 ;  /* 0x000000800f197824 */ /* 0x000fe400078e0219 */
[----:B------:R-:W-:Y:S02]  /*0550*/  @!P1 IMAD.IADD R20, R20, 0x1, -R11 ;  /* 0x0000000114149824 */ /* 0x000fe400078e0a0b */
[C---:B------:R-:W-:Y:S01]  /*0560*/  IMAD R13, R12.reuse, R8, R13 ;  /* 0x000000080c0d7224 */ /* 0x040fe200078e020d */
[C---:B------:R-:W-:Y:S01]  /*0570*/  ISETP.GE.AND P0, PT, R25.reuse, UR7, PT ;  /* 0x0000000719007c0c */ /* 0x040fe2000bf06270 */
[----:B------:R-:W-:Y:S01]  /*0580*/  VIADD R15, R25, 0x8 ;  /* 0x00000008190f7836 */ /* 0x000fe20000000000 */
[----:B------:R-:W-:Y:S01]  /*0590*/  ISETP.GT.U32.AND P1, PT, R11, R20, PT ;  /* 0x000000140b00720c */ /* 0x000fe20003f24070 */
[C---:B------:R-:W-:Y:S01]  /*05a0*/  VIADD R23, R25.reuse, 0x10 ;  /* 0x0000001019177836 */ /* 0x040fe20000000000 */
[----:B------:R-:W-:Y:S01]  /*05b0*/  ISETP.GT.U32.AND P4, PT, R12, R13, PT ;  /* 0x0000000d0c00720c */ /* 0x000fe20003f84070 */
[C---:B------:R-:W-:Y:S01]  /*05c0*/  VIADD R21, R25.reuse, 0x18 ;  /* 0x0000001819157836 */ /* 0x040fe20000000000 */
[----:B------:R-:W-:-:S02]  /*05d0*/  ISETP.LT.OR P0, PT, R25, RZ, P0 ;  /* 0x000000ff1900720c */ /* 0x000fc40000701670 */
[----:B------:R-:W-:Y:S02]  /*05e0*/  ISETP.GE.AND P6, PT, R15, UR7, PT ;  /* 0x000000070f007c0c */ /* 0x000fe4000bfc6270 */
[----:B------:R-:W-:Y:S02]  /*05f0*/  ISETP.GE.AND P5, PT, R21, UR7, PT ;  /* 0x0000000715007c0c */ /* 0x000fe4000bfa6270 */
[----:B------:R-:W-:Y:S02]  /*0600*/  ISETP.LT.OR P6, PT, R15, RZ, P6 ;  /* 0x000000ff0f00720c */ /* 0x000fe400037c1670 */
[----:B------:R-:W-:Y:S01]  /*0610*/  ISETP.LT.OR P5, PT, R21, RZ, P5 ;  /* 0x000000ff1500720c */ /* 0x000fe20002fa1670 */
[----:B------:R-:W-:Y:S01]  /*0620*/  @!P1 IMAD.IADD R20, R20, 0x1, -R11 ;  /* 0x0000000114149824 */ /* 0x000fe200078e0a0b */
[----:B------:R-:W-:Y:S01]  /*0630*/  ISETP.GE.AND P1, PT, R23, UR7, PT ;  /* 0x0000000717007c0c */ /* 0x000fe2000bf26270 */
[----:B------:R-:W-:Y:S02]  /*0640*/  @!P4 IMAD.IADD R13, R13, 0x1, -R12 ;  /* 0x000000010d0dc824 */ /* 0x000fe400078e0a0c */
[----:B------:R-:W0:Y:S01]  /*0650*/  @!P0 LDC.64 R16, c[0x0][0x388] ;  /* 0x0000e200ff108b82 */ /* 0x000e220000000a00 */
[----:B------:R-:W-:Y:S01]  /*0660*/  ISETP.LT.OR P1, PT, R23, RZ, P1 ;  /* 0x000000ff1700720c */ /* 0x000fe20000f21670 */
[----:B------:R-:W-:Y:S01]  /*0670*/  @!P2 IMAD.MOV R20, RZ, RZ, -R20 ;  /* 0x000000ffff14a224 */ /* 0x000fe200078e0a14 */
[----:B------:R-:W-:-:S02]  /*0680*/  ISETP.GT.U32.AND P4, PT, R12, R13, PT ;  /* 0x0000000d0c00720c */ /* 0x000fc40003f84070 */
[----:B------:R-:W-:Y:S01]  /*0690*/  @!P3 LOP3.LUT R20, RZ, R10, RZ, 0x33, !PT ;  /* 0x0000000aff14b212 */ /* 0x000fe200078e33ff */
[----:B------:R-:W-:Y:S01]  /*06a0*/  IMAD.MOV.U32 R10, RZ, RZ, R18 ;  /* 0x000000ffff0a7224 */ /* 0x000fe200078e0012 */
[----:B------:R-:W-:Y:S01]  /*06b0*/  ISETP.NE.AND P3, PT, R14, RZ, PT ;  /* 0x000000ff0e00720c */ /* 0x000fe20003f65270 */
[----:B------:R-:W1:Y:S02]  /*06c0*/  @!P6 LDC.64 R8, c[0x0][0x388] ;  /* 0x0000e200ff08eb82 */ /* 0x000e640000000a00 */
[----:B------:R-:W-:-:S04]  /*06d0*/  IMAD R27, R20, 0x40, R10 ;  /* 0x00000040141b7824 */ /* 0x000fc800078e020a */
[----:B------:R-:W-:Y:S02]  /*06e0*/  IMAD R20, R0, 0x4, R27 ;  /* 0x0000000400147824 */ /* 0x000fe400078e021b */
[----:B------:R-:W2:Y:S01]  /*06f0*/  @!P1 LDC.64 R10, c[0x0][0x388] ;  /* 0x0000e200ff0a9b82 */ /* 0x000ea20000000a00 */
[----:B------:R-:W-:Y:S02]  /*0700*/  @!P4 IMAD.IADD R13, R13, 0x1, -R12 ;  /* 0x000000010d0dc824 */ /* 0x000fe400078e0a0c */
[----:B------:R-:W-:Y:S02]  /*0710*/  IMAD.SHL.U32 R20, R20, 0x4, RZ ;  /* 0x0000000414147824 */ /* 0x000fe400078e00ff */
[----:B------:R-:W-:Y:S02]  /*0720*/  IMAD.MOV.U32 R18, RZ, RZ, R13 ;  /* 0x000000ffff127224 */ /* 0x000fe400078e000d */
[----:B------:R-:W-:Y:S01]  /*0730*/  VIADD R24, R20, 0x1 ;  /* 0x0000000114187836 */ /* 0x000fe20000000000 */
[----:B------:R-:W3:Y:S01]  /*0740*/  @!P5 LDC.64 R12, c[0x0][0x388] ;  /* 0x0000e200ff0cdb82 */ /* 0x000ee20000000a00 */
[----:B0-----:R-:W-:Y:S01]  /*0750*/  @!P0 IADD3 R16, P4, PT, R25, R16, RZ ;  /* 0x0000001019108210 */ /* 0x001fe20007f9e0ff */
[----:B------:R-:W-:Y:S01]  /*0760*/  @!P2 IMAD.MOV R18, RZ, RZ, -R18 ;  /* 0x000000ffff12a224 */ /* 0x000fe200078e0a12 */
[----:B------:R-:W-:-:S02]  /*0770*/  @!P3 LOP3.LUT R18, RZ, R14, RZ, 0x33, !PT ;  /* 0x0000000eff12b212 */ /* 0x000fc400078e33ff */
[----:B-----5:R-:W-:Y:S01]  /*0780*/  IADD3 R14, P3, PT, R20, UR10, RZ ;  /* 0x0000000a140e7c10 */ /* 0x020fe2000ff7e0ff */
[----:B------:R-:W-:Y:S01]  /*0790*/  @!P0 IMAD.X R17, RZ, RZ, R17, P4 ;  /* 0x000000ffff118224 */ /* 0x000fe200020e0611 */
[----:B------:R-:W-:-:S04]  /*07a0*/  ISETP.GE.AND P2, PT, R24, UR4, PT ;  /* 0x0000000418007c0c */ /* 0x000fc8000bf46270 */
[----:B------:R3:W4:Y:S01]  /*07b0*/  @!P0 LDG.E.U8 R22, desc[UR8][R16.64] ;  /* 0x0000000810168981 */ /* 0x000722000c1e1100 */
[C---:B------:R-:W-:Y:S02]  /*07c0*/  ISETP.GE.AND P0, PT, R20.reuse, UR4, PT ;  /* 0x0000000414007c0c */ /* 0x040fe4000bf06270 */
[----:B-1----:R-:W-:Y:S01]  /*07d0*/  @!P6 IADD3 R8, P4, PT, R15, R8, RZ ;  /* 0x000000080f08e210 */ /* 0x002fe20007f9e0ff */
[----:B------:R-:W-:Y:S01]  /*07e0*/  IMAD.X R15, RZ, RZ, UR11, P3 ;  /* 0x0000000bff0f7e24 */ /* 0x000fe200098e06ff */
[C---:B------:R-:W-:Y:S02]  /*07f0*/  ISETP.LT.OR P0, PT, R20.reuse, RZ, P0 ;  /* 0x000000ff1400720c */ /* 0x040fe40000701670 */
[----:B--2---:R-:W-:Y:S01]  /*0800*/  @!P1 IADD3 R10, P3, PT, R23, R10, RZ ;  /* 0x0000000a170a9210 */ /* 0x004fe20007f7e0ff */
[----:B------:R-:W-:Y:S01]  /*0810*/  @!P6 IMAD.X R9, RZ, RZ, R9, P4 ;  /* 0x000000ffff09e224 */ /* 0x000fe200020e0609 */
[C---:B------:R-:W-:Y:S01]  /*0820*/  ISETP.LT.OR P2, PT, R20.reuse, -0x1, P2 ;  /* 0xffffffff1400780c */ /* 0x040fe20001741670 */
[----:B------:R-:W-:-:S02]  /*0830*/  VIADD R23, R20, 0x2 ;  /* 0x0000000214177836 */ /* 0x000fc40000000000 */
[----:B------:R-:W-:Y:S01]  /*0840*/  @!P1 IMAD.X R11, RZ, RZ, R11, P3 ;  /* 0x000000ffff0b9224 */ /* 0x000fe200018e060b */
[----:B---3--:R-:W-:Y:S01]  /*0850*/  @!P5 IADD3 R16, P3, PT, R21, R12, RZ ;  /* 0x0000000c1510d210 */ /* 0x008fe20007f7e0ff */
[----:B------:R-:W2:Y:S01]  /*0860*/  @!P6 LDG.E.U8 R8, desc[UR8][R8.64] ;  /* 0x000000080808e981 */ /* 0x000ea2000c1e1100 */
[C---:B------:R-:W-:Y:S01]  /*0870*/  VIADD R21, R20.reuse, 0x80 ;  /* 0x0000008014157836 */ /* 0x040fe20000000000 */
[----:B------:R-:W-:Y:S02]  /*0880*/  ISETP.GE.AND P4, PT, R23, UR4, PT ;  /* 0x0000000417007c0c */ /* 0x000fe4000bf86270 */
[----:B------:R-:W-:Y:S01]  /*0890*/  @!P5 IMAD.X R17, RZ, RZ, R13, P3 ;  /* 0x000000ffff11d224 */ /* 0x000fe200018e060d */
[----:B------:R-:W3:Y:S01]  /*08a0*/  @!P0 LDG.E.U8 R2, desc[UR8][R14.64] ;  /* 0x000000080e028981 */ /* 0x000ee2000c1e1100 */
[C---:B------:R-:W-:Y:S01]  /*08b0*/  IADD3 R12, P3, PT, R21.reuse, UR10, RZ ;  /* 0x0000000a150c7c10 */ /* 0x040fe2000ff7e0ff */
[----:B------:R-:W-:Y:S01]  /*08c0*/  VIADD R23, R20, 0x81 ;  /* 0x0000008114177836 */ /* 0x000fe20000000000 */
[C---:B------:R-:W-:Y:S01]  /*08d0*/  ISETP.GE.AND P0, PT, R21.reuse, UR4, PT ;  /* 0x0000000415007c0c */ /* 0x040fe2000bf06270 */
[----:B------:R0:W5:Y:S02]  /*08e0*/  @!P1 LDG.E.U8 R24, desc[UR8][R10.64] ;  /* 0x000000080a189981 */ /* 0x000164000c1e1100 */
[----:B------:R-:W-:Y:S01]  /*08f0*/  IMAD.X R13, RZ, RZ, UR11, P3 ;  /* 0x0000000bff0d7e24 */ /* 0x000fe200098e06ff */
[----:B------:R-:W-:Y:S01]  /*0900*/  ISETP.LT.OR P0, PT, R21, RZ, P0 ;  /* 0x000000ff1500720c */ /* 0x000fe20000701670 */
[----:B------:R-:W4:Y:S01]  /*0910*/  @!P2 LDG.E.U8 R25, desc[UR8][R14.64+0x1] ;  /* 0x000001080e19a981 */ /* 0x000f22000c1e1100 */
[----:B------:R-:W-:-:S02]  /*0920*/  ISETP.GE.AND P3, PT, R23, UR4, PT ;  /* 0x0000000417007c0c */ /* 0x000fc4000bf66270 */
[----:B------:R-:W-:Y:S01]  /*0930*/  ISETP.LT.OR P4, PT, R20, -0x2, P4 ;  /* 0xfffffffe1400780c */ /* 0x000fe20002781670 */
[----:B------:R1:W4:Y:S01]  /*0940*/  @!P5 LDG.E.U8 R16, desc[UR8][R16.64] ;  /* 0x000000081010d981 */ /* 0x000322000c1e1100 */
[----:B------:R-:W-:-:S07]  /*0950*/  ISETP.LT.OR P3, PT, R23, RZ, P3 ;  /* 0x000000ff1700720c */ /* 0x000fce0001f61670 */
[----:B------:R-:W4:Y:S04]  /*0960*/  @!P0 LDG.E.U8 R3, desc[UR8][R12.64] ;  /* 0x000000080c038981 */ /* 0x000f28000c1e1100 */
[----:B------:R-:W4:Y:S04]  /*0970*/  @!P4 LDG.E.U8 R21, desc[UR8][R14.64+0x2] ;  /* 0x000002080e15c981 */ /* 0x000f28000c1e1100 */
[----:B------:R-:W4:Y:S01]  /*0980*/  @!P3 LDG.E.U8 R23, desc[UR8][R12.64+0x1] ;  /* 0x000001080c17b981 */ /* 0x000f22000c1e1100 */
[----:B0-----:R-:W-:Y:S02]  /*0990*/  IMAD.MOV.U32 R10, RZ, RZ, RZ ;  /* 0x000000ffff0a7224 */ /* 0x001fe400078e00ff */
[----:B------:R-:W-:-:S02]  /*09a0*/  IMAD R11, R0, 0x4, R19 ;  /* 0x00000004000b7824 */ /* 0x000fc400078e0213 */
[----:B-1----:R-:W-:Y:S02]  /*09b0*/  VIADD R17, R20, 0x82 ;  /* 0x0000008214117836 */ /* 0x002fe40000000000 */
[----:B------:R-:W-:Y:S01]  /*09c0*/  IMAD.MOV.U32 R19, RZ, RZ, RZ ;  /* 0x000000ffff137224 */ /* 0x000fe200078e00ff */
[----:B------:R-:W-:-:S05]  /*09d0*/  LEA R11, R11, 0x40, 0x1 ;  /* 0x000000400b0b7811 */ /* 0x000fca00078e08ff */
[----:B------:R-:W-:Y:S02]  /*09e0*/  IMAD R11, R18, 0x80, R11 ;  /* 0x00000080120b7824 */ /* 0x000fe400078e020b */
[----:B--2---:R-:W-:Y:S02]  /*09f0*/  @!P6 IMAD.SHL.U32 R10, R8, 0x100, RZ ;  /* 0x00000100080ae824 */ /* 0x004fe400078e00ff */
[----:B------:R-:W-:-:S05]  /*0a00*/  VIADD R8, R20, 0x3 ;  /* 0x0000000314087836 */ /* 0x000fca0000000000 */
[----:B------:R-:W-:Y:S02]  /*0a10*/  ISETP.GE.AND P0, PT, R8, UR4, PT ;  /* 0x0000000408007c0c */ /* 0x000fe4000bf06270 */
[----:B-----5:R-:W-:Y:S01]  /*0a20*/  @!P1 SHF.L.U32 R19, R24, 0x10, RZ ;  /* 0x0000001018139819 */ /* 0x020fe200000006ff */
[----:B------:R-:W0:Y:S01]  /*0a30*/  LDC.64 R8, c[0x0][0x390] ;  /* 0x0000e400ff087b82 */ /* 0x000e220000000a00 */
[----:B---3--:R-:W-:Y:S02]  /*0a40*/  @!P2 LOP3.LUT R0, R2, 0xffff00ff, RZ, 0xc0, !PT ;  /* 0xffff00ff0200a812 */ /* 0x008fe400078ec0ff */
[C---:B------:R-:W-:Y:S01]  /*0a50*/  ISETP.LT.OR P1, PT, R20.reuse, -0x3, P0 ;  /* 0xfffffffd1400780c */ /* 0x040fe20000721670 */
[----:B------:R-:W-:Y:S01]  /*0a60*/  VIADD R20, R20, 0x83 ;  /* 0x0000008314147836 */ /* 0x000fe20000000000 */
[----:B------:R-:W-:Y:S01]  /*0a70*/  ISETP.GE.AND P0, PT, R17, UR4, PT ;  /* 0x0000000411007c0c */ /* 0x000fe2000bf06270 */
[----:B----4-:R-:W-:-:S03]  /*0a80*/  @!P2 IMAD R2, R25, 0x100, R0 ;  /* 0x000001001902a824 */ /* 0x010fc600078e0200 */
[C---:B------:R-:W-:Y:S01]  /*0a90*/  ISETP.GE.AND P2, PT, R20.reuse, UR4, PT ;  /* 0x0000000414007c0c */ /* 0x040fe2000bf46270 */
[----:B------:R-:W-:Y:S01]  /*0aa0*/  UIMAD UR4, UR5, UR6, URZ ;  /* 0x00000006050472a4 */ /* 0x000fe2000f8e02ff */
[----:B------:R-:W-:Y:S01]  /*0ab0*/  ISETP.LT.OR P0, PT, R17, RZ, P0 ;  /* 0x000000ff1100720c */ /* 0x000fe20000701670 */
[C---:B------:R-:W-:Y:S02]  /*0ac0*/  VIADD R17, R11.reuse, 0xffffffc1 ;  /* 0xffffffc10b117836 */ /* 0x040fe40000000000 */
[----:B------:R-:W-:Y:S01]  /*0ad0*/  IMAD.MOV.U32 R0, RZ, RZ, RZ ;  /* 0x000000ffff007224 */ /* 0x000fe200078e00ff */
[----:B------:R-:W-:Y:S01]  /*0ae0*/  ISETP.LT.OR P2, PT, R20, RZ, P2 ;  /* 0x000000ff1400720c */ /* 0x000fe20001741670 */
[----:B------:R-:W-:Y:S01]  /*0af0*/  @!P5 IMAD.SHL.U32 R0, R16, 0x1000000, RZ ;  /* 0x010000001000d824 */ /* 0x000fe200078e00ff */
[----:B------:R-:W-:Y:S01]  /*0b00*/  @!P4 LOP3.LUT R16, R2, 0xff00ffff, RZ, 0xc0, !PT ;  /* 0xff00ffff0210c812 */ /* 0x000fe200078ec0ff */
[----:B------:R-:W-:Y:S01]  /*0b10*/  VIADD R20, R11, 0x1 ;  /* 0x000000010b147836 */ /* 0x000fe20000000000 */
[----:B------:R-:W-:Y:S01]  /*0b20*/  ISETP.GE.AND P5, PT, R17, UR4, PT ;  /* 0x0000000411007c0c */ /* 0x000fe2000bfa6270 */
[----:B------:R-:W-:Y:S01]  /*0b30*/  VIADD R17, R11, 0xffffffc0 ;  /* 0xffffffc00b117836 */ /* 0x000fe20000000000 */
[----:B------:R-:W-:Y:S01]  /*0b40*/  @!P3 LOP3.LUT R18, R3, 0xffff00ff, RZ, 0xc0, !PT ;  /* 0xffff00ff0312b812 */ /* 0x000fe200078ec0ff */
[----:B------:R-:W-:Y:S01]  /*0b50*/  @!P4 IMAD R2, R21, 0x10000, R16 ;  /* 0x000100001502c824 */ /* 0x000fe200078e0210 */
[----:B------:R-:W-:Y:S01]  /*0b60*/  ISETP.GE.AND P6, PT, R11, UR4, PT ;  /* 0x000000040b007c0c */ /* 0x000fe2000bfc6270 */
[----:B------:R-:W2:Y:S01]  /*0b70*/  @!P0 LDG.E.U8 R16, desc[UR8][R12.64+0x2] ;  /* 0x000002080c108981 */ /* 0x000ea2000c1e1100 */
[----:B------:R-:W-:Y:S01]  /*0b80*/  ISETP.GE.AND P4, PT, R17, UR4, PT ;  /* 0x0000000411007c0c */ /* 0x000fe2000bf86270 */
[----:B------:R-:W-:Y:S01]  /*0b90*/  @!P3 IMAD R3, R23, 0x100, R18 ;  /* 0x000001001703b824 */ /* 0x000fe200078e0212 */
[----:B------:R-:W-:Y:S01]  /*0ba0*/  ISETP.GE.AND P3, PT, R20, UR4, PT ;  /* 0x0000000414007c0c */ /* 0x000fe2000bf66270 */
[----:B------:R1:W3:Y:S01]  /*0bb0*/  @!P1 LDG.E.U8 R14, desc[UR8][R14.64+0x3] ;  /* 0x000003080e0e9981 */ /* 0x0002e2000c1e1100 */
[----:B------:R-:W-:-:S02]  /*0bc0*/  ISETP.GT.AND P4, PT, R17, -0x1, !P4 ;  /* 0xffffffff1100780c */ /* 0x000fc40006784270 */
[----:B------:R-:W-:Y:S01]  /*0bd0*/  ISETP.GT.AND P5, PT, R17, -0x2, !P5 ;  /* 0xfffffffe1100780c */ /* 0x000fe20006fa4270 */
[----:B------:R-:W4:Y:S01]  /*0be0*/  @!P2 LDG.E.U8 R18, desc[UR8][R12.64+0x3] ;  /* 0x000003080c12a981 */ /* 0x000f22000c1e1100 */
[----:B------:R-:W-:Y:S02]  /*0bf0*/  ISETP.GT.AND P6, PT, R11, -0x1, !P6 ;  /* 0xffffffff0b00780c */ /* 0x000fe400077c4270 */
[----:B------:R-:W-:Y:S01]  /*0c00*/  ISETP.GT.AND P3, PT, R20, -0x1, !P3 ;  /* 0xffffffff1400780c */ /* 0x000fe20005f64270 */
[----:B0-----:R-:W-:-:S04]  /*0c10*/  IMAD.WIDE.U32 R20, R17, 0x4, R8 ;  /* 0x0000000411147825 */ /* 0x001fc800078e0008 */
[----:B------:R-:W-:Y:S02]  /*0c20*/  IMAD.WIDE.U32 R24, R11, 0x4, R8 ;  /* 0x000000040b187825 */ /* 0x000fe400078e0008 */
[----:B------:R-:W5:Y:S04]  /*0c30*/  @P4 LDG.E R4, desc[UR8][R20.64] ;  /* 0x0000000814044981 */ /* 0x000f68000c1e1900 */
[----:B------:R-:W5:Y:S04]  /*0c40*/  @P5 LDG.E R5, desc[UR8][R20.64+0x4] ;  /* 0x0000040814055981 */ /* 0x000f68000c1e1900 */
[----:B------:R-:W5:Y:S04]  /*0c50*/  @P6 LDG.E R6, desc[UR8][R24.64] ;  /* 0x0000000818066981 */ /* 0x000f68000c1e1900 */
[----:B------:R-:W5:Y:S01]  /*0c60*/  @P3 LDG.E R7, desc[UR8][R24.64+0x4] ;  /* 0x0000040818073981 */ /* 0x000f62000c1e1900 */
[----:B------:R-:W-:-:S02]  /*0c70*/  @!P0 LOP3.LUT R9, R3, 0xff00ffff, RZ, 0xc0, !PT ;  /* 0xff00ffff03098812 */ /* 0x000fc400078ec0ff */
[----:B------:R-:W-:Y:S02]  /*0c80*/  LOP3.LUT R23, R10, R0, R19, 0xfe, !PT ;  /* 0x000000000a177212 */ /* 0x000fe400078efe13 */
[----:B-1----:R-:W-:Y:S02]  /*0c90*/  @!P1 LOP3.LUT R15, R2, 0xffffff, RZ, 0xc0, !PT ;  /* 0x00ffffff020f9812 */ /* 0x002fe400078ec0ff */
[----:B------:R-:W-:Y:S01]  /*0ca0*/  LOP3.LUT R22, R23, R22, RZ, 0xfc, !PT ;  /* 0x0000001617167212 */ /* 0x000fe200078efcff */
[----:B--2---:R-:W-:Y:S02]  /*0cb0*/  @!P0 IMAD R3, R16, 0x10000, R9 ;  /* 0x0001000010038824 */ /* 0x004fe400078e0209 */
[----:B------:R-:W0:Y:S03]  /*0cc0*/  LDC.64 R8, c[0x0][0x398] ;  /* 0x0000e600ff087b82 */ /* 0x000e260000000a00 */
[----:B------:R-:W-:Y:S01]  /*0cd0*/  @!P2 LOP3.LUT R19, R3, 0xffffff, RZ, 0xc0, !PT ;  /* 0x00ffffff0313a812 */ /* 0x000fe200078ec0ff */
[----:B---3--:R-:W-:-:S04]  /*0ce0*/  @!P1 IMAD R2, R14, 0x1000000, R15 ;  /* 0x010000000e029824 */ /* 0x008fc800078e020f */
[----:B----4-:R-:W-:-:S07]  /*0cf0*/  @!P2 IMAD R3, R18, 0x1000000, R19 ;  /* 0x010000001203a824 */ /* 0x010fce00078e0213 */
[----:B-----5:R-:W-:Y:S01]  /*0d00*/  IMMA.16816.S8.S8 R4, R2.ROW, R22.COL, R4 ;  /* 0x0000001602047237 */ /* 0x020fe20000405404 */
        /* <DEDUP_REMOVED lines=8> */
.L_x_1:
        /* <DEDUP_REMOVED lines=15> */
.L_x_20:


//--------------------- .text._Z32mma_kernel_m16n8k16_ptx_bf16_f32ILi16ELi8ELi16EEvP13__nv_bfloat16S1_PfS2_iiiiii --------------------------
	.section	.text._Z32mma_kernel_m16n8k16_ptx_bf16_f32ILi16ELi8ELi16EEvP13__nv_bfloat16S1_PfS2_iiiiii,"ax",@progbits
	.align	128
        .global         _Z32mma_kernel_m16n8k16_ptx_bf16_f32ILi16ELi8ELi16EEvP13__nv_bfloat16S1_PfS2_iiiiii
        .type           _Z32mma_kernel_m16n8k16_ptx_bf16_f32ILi16ELi8ELi16EEvP13__nv_bfloat16S1_PfS2_iiiiii,@function
        .size           _Z32mma_kernel_m16n8k16_ptx_bf16_f32ILi16ELi8ELi16EEvP13__nv_bfloat16S1_PfS2_iiiiii,(.L_x_21 - _Z32mma_kernel_m16n8k16_ptx_bf16_f32ILi16ELi8ELi16EEvP13__nv_bfloat16S1_PfS2_iiiiii)
        .other          _Z32mma_kernel_m16n8k16_ptx_bf16_f32ILi16ELi8ELi16EEvP13__nv_bfloat16S1_PfS2_iiiiii,@"STO_CUDA_ENTRY STV_DEFAULT"
_Z32mma_kernel_m16n8k16_ptx_bf16_f32ILi16ELi8ELi16EEvP13__nv_bfloat16S1_PfS2_iiiiii:
.text._Z32mma_kernel_m16n8k16_ptx_bf16_f32ILi16ELi8ELi16EEvP13__nv_bfloat16S1_PfS2_iiiiii:
[----:B------:R-:W-:Y:S08]  /*0000*/  LDC R1, c[0x0][0x37c] ;  /* 0x0000df00ff017b82 */ /* 0x000ff00000000800 */
[----:B------:R-:W0:Y:S01]  /*0010*/  LDC R22, c[0x0][0x3ac] ;  /* 0x0000eb00ff167b82 */ /* 0x000e220000000800 */
[----:B------:R-:W-:Y:S01]  /*0020*/  IMAD.MOV.U32 R8, RZ, RZ, RZ ;  /* 0x000000ffff087224 */ /* 0x000fe200078e00ff */
[----:B------:R-:W1:Y:S01]  /*0030*/  LDCU UR8, c[0x0][0x3a0] ;  /* 0x00007400ff0877ac */ /* 0x000e620008000800 */
[----:B------:R-:W2:Y:S05]  /*0040*/  LDCU.64 UR6, c[0x0][0x358] ;  /* 0x00006b00ff0677ac */ /* 0x000eaa0008000a00 */
[----:B------:R-:W3:Y:S08]  /*0050*/  LDC R21, c[0x0][0x3b0] ;  /* 0x0000ec00ff157b82 */ /* 0x000ef00000000800 */
[----:B------:R-:W4:Y:S01]  /*0060*/  LDC R0, c[0x0][0x3b4] ;  /* 0x0000ed00ff007b82 */ /* 0x000f220000000800 */
[----:B0-----:R-:W-:-:S07]  /*0070*/  IABS R10, R22 ;  /* 0x00000016000a7213 */ /* 0x001fce0000000000 */
[----:B------:R-:W0:Y:S01]  /*0080*/  S2UR UR4, SR_CTAID.X ;  /* 0x00000000000479c3 */ /* 0x000e220000002500 */
[----:B------:R-:W5:Y:S01]  /*0090*/  I2F.RP R11, R10 ;  /* 0x0000000a000b7306 */ /* 0x000f620000209400 */
[----:B---3--:R-:W-:-:S07]  /*00a0*/  IABS R12, R21 ;  /* 0x00000015000c7213 */ /* 0x008fce0000000000 */
[----:B------:R-:W3:Y:S08]  /*00b0*/  I2F.RP R16, R12 ;  /* 0x0000000c00107306 */ /* 0x000ef00000209400 */
[----:B-----5:R-:W5:Y:S08]  /*00c0*/  MUFU.RCP R11, R11 ;  /* 0x0000000b000b7308 */ /* 0x020f700000001000 */
[----:B---3--:R-:W3:Y:S01]  /*00d0*/  MUFU.RCP R16, R16 ;  /* 0x0000001000107308 */ /* 0x008ee20000001000 */
[----:B-----5:R-:W-:-:S07]  /*00e0*/  VIADD R9, R11, 0xffffffe ;  /* 0x0ffffffe0b097836 */ /* 0x020fce0000000000 */
[----:B------:R-:W5:Y:S01]  /*00f0*/  F2I.FTZ.U32.TRUNC.NTZ R9, R9 ;  /* 0x0000000900097305 */ /* 0x000f62000021f000 */
[----:B---3--:R-:W-:Y:S02]  /*0100*/  VIADD R14, R16, 0xffffffe ;  /* 0x0ffffffe100e7836 */ /* 0x008fe40000000000 */
[----:B------:R-:W0:Y:S05]  /*0110*/  S2R R16, SR_TID.X ;  /* 0x0000000000107919 */ /* 0x000e2a0000002100 */
[----:B------:R3:W1:Y:S01]  /*0120*/  F2I.FTZ.U32.TRUNC.NTZ R15, R14 ;  /* 0x0000000e000f7305 */ /* 0x000662000021f000 */
[----:B-----5:R-:W-:Y:S02]  /*0130*/  IMAD.MOV R17, RZ, RZ, -R9 ;  /* 0x000000ffff117224 */ /* 0x020fe400078e0a09 */
[----:B---3--:R-:W-:-:S02]  /*0140*/  IMAD.MOV.U32 R14, RZ, RZ, RZ ;  /* 0x000000ffff0e7224 */ /* 0x008fc400078e00ff */
[----:B------:R-:W-:-:S04]  /*0150*/  IMAD R17, R17, R10, RZ ;  /* 0x0000000a11117224 */ /* 0x000fc800078e02ff */
[----:B------:R-:W-:Y:S01]  /*0160*/  IMAD.HI.U32 R8, R9, R17, R8 ;  /* 0x0000001109087227 */ /* 0x000fe200078e0008 */
[----:B----4-:R-:W-:Y:S01]  /*0170*/  IABS R17, R0 ;  /* 0x0000000000117213 */ /* 0x010fe20000000000 */
[----:B------:R-:W0:Y:S02]  /*0180*/  LDC R9, c[0x0][0x360] ;  /* 0x0000d800ff097b82 */ /* 0x000e240000000800 */
[----:B-1----:R-:W-:Y:S01]  /*0190*/  IMAD.MOV R11, RZ, RZ, -R15 ;  /* 0x000000ffff0b7224 */ /* 0x002fe200078e0a0f */
[----:B------:R-:W1:Y:S03]  /*01a0*/  I2F.RP R23, R17 ;  /* 0x0000001100177306 */ /* 0x000e660000209400 */
[----:B------:R-:W-:-:S04]  /*01b0*/  IMAD R11, R11, R12, RZ ;  /* 0x0000000c0b0b7224 */ /* 0x000fc800078e02ff */
[----:B------:R-:W-:Y:S01]  /*01c0*/  IMAD.HI.U32 R11, R15, R11, R14 ;  /* 0x0000000b0f0b7227 */ /* 0x000fe200078e000e */
[----:B-1----:R-:W1:Y:S03]  /*01d0*/  MUFU.RCP R23, R23 ;  /* 0x0000001700177308 */ /* 0x002e660000001000 */
[----:B0-----:R-:W-:Y:S01]  /*01e0*/  IMAD R16, R9, UR4, R16 ;  /* 0x0000000409107c24 */ /* 0x001fe2000f8e0210 */
[----:B------:R-:W0:Y:S04]  /*01f0*/  LDCU UR4, c[0x0][0x3a8] ;  /* 0x00007500ff0477ac */ /* 0x000e280008000800 */
[----:B------:R-:W-:-:S04]  /*0200*/  SHF.R.S32.HI R9, RZ, 0x1f, R16 ;  /* 0x0000001fff097819 */ /* 0x000fc80000011410 */
[----:B------:R-:W-:-:S04]  /*0210*/  LEA.HI R9, R9, R16, RZ, 0x5 ;  /* 0x0000001009097211 */ /* 0x000fc800078f28ff */
[----:B------:R-:W-:Y:S02]  /*0220*/  LOP3.LUT R15, R9, 0xffe0, RZ, 0xc0, !PT ;  /* 0x0000ffe0090f7812 */ /* 0x000fe400078ec0ff */
[----:B------:R-:W-:Y:S01]  /*0230*/  SHF.R.S32.HI R14, RZ, 0x5, R9 ;  /* 0x00000005ff0e7819 */ /* 0x000fe20000011409 */
[----:B-1----:R-:W-:Y:S01]  /*0240*/  VIADD R9, R23, 0xffffffe ;  /* 0x0ffffffe17097836 */ /* 0x002fe20000000000 */
[----:B------:R-:W-:Y:S02]  /*0250*/  IADD3 R16, PT, PT, R16, -R15, RZ ;  /* 0x8000000f10107210 */ /* 0x000fe40007ffe0ff */
[----:B------:R-:W-:Y:S01]  /*0260*/  IABS R19, R14 ;  /* 0x0000000e00137213 */ /* 0x000fe20000000000 */
[----:B0-----:R-:W-:Y:S01]  /*0270*/  UIMAD UR5, UR4, UR8, URZ ;  /* 0x00000008040572a4 */ /* 0x001fe2000f8e02ff */
[----:B------:R-:W-:Y:S01]  /*0280*/  ISETP.GE.AND P2, PT, R14, RZ, PT ;  /* 0x000000ff0e00720c */ /* 0x000fe20003f46270 */
[----:B------:R-:W0:Y:S02]  /*0290*/  F2I.FTZ.U32.TRUNC.NTZ R9, R9 ;  /* 0x0000000900097305 */ /* 0x000e24000021f000 */
[----:B------:R-:W-:-:S04]  /*02a0*/  IMAD.HI.U32 R8, R8, R19, RZ ;  /* 0x0000001308087227 */ /* 0x000fc800078e00ff */
[----:B------:R-:W-:Y:S02]  /*02b0*/  IMAD.MOV R8, RZ, RZ, -R8 ;  /* 0x000000ffff087224 */ /* 0x000fe400078e0a08 */
[----:B------:R-:W-:-:S04]  /*02c0*/  IMAD.HI.U32 R11, R11, R19, RZ ;  /* 0x000000130b0b7227 */ /* 0x000fc800078e00ff */
[C---:B------:R-:W-:Y:S02]  /*02d0*/  IMAD R15, R10.reuse, R8, R19 ;  /* 0x000000080a0f7224 */ /* 0x040fe400078e0213 */
[----:B------:R-:W-:Y:S02]  /*02e0*/  IMAD.MOV R11, RZ, RZ, -R11 ;  /* 0x000000ffff0b7224 */ /* 0x000fe400078e0a0b */
[----:B0-----:R-:W-:Y:S01]  /*02f0*/  IMAD.MOV R8, RZ, RZ, -R9 ;  /* 0x000000ffff087224 */ /* 0x001fe200078e0a09 */
[----:B------:R-:W-:-:S03]  /*0300*/  ISETP.GT.U32.AND P0, PT, R10, R15, PT ;  /* 0x0000000f0a00720c */ /* 0x000fc60003f04070 */
[----:B------:R-:W-:Y:S02]  /*0310*/  IMAD R23, R8, R17, RZ ;  /* 0x0000001108177224 */ /* 0x000fe400078e02ff */
[----:B------:R-:W-:-:S04]  /*0320*/  IMAD.MOV.U32 R8, RZ, RZ, RZ ;  /* 0x000000ffff087224 */ /* 0x000fc800078e00ff */
[----:B------:R-:W-:Y:S01]  /*0330*/  IMAD.HI.U32 R8, R9, R23, R8 ;  /* 0x0000001709087227 */ /* 0x000fe200078e0008 */
[----:B------:R-:W-:-:S03]  /*0340*/  PRMT R9, R16, 0x8880, RZ ;  /* 0x0000888010097816 */ /* 0x000fc600000000ff */
[----:B------:R-:W-:Y:S01]  /*0350*/  @!P0 IMAD.IADD R15, R15, 0x1, -R10 ;  /* 0x000000010f0f8824 */ /* 0x000fe200078e0a0a */
[----:B------:R-:W-:Y:S01]  /*0360*/  PRMT R9, R9, 0x7710, RZ ;  /* 0x0000771009097816 */ /* 0x000fe200000000ff */
[----:B------:R-:W-:-:S03]  /*0370*/  IMAD.HI.U32 R8, R8, R19, RZ ;  /* 0x0000001308087227 */ /* 0x000fc600078e00ff */
[----:B------:R-:W-:Y:S02]  /*0380*/  ISETP.GT.U32.AND P0, PT, R10, R15, PT ;  /* 0x0000000f0a00720c */ /* 0x000fe40003f04070 */
[----:B------:R-:W-:Y:S02]  /*0390*/  SHF.R.U32.HI R9, RZ, 0xd, R9 ;  /* 0x0000000dff097819 */ /* 0x000fe40000011609 */
[----:B------:R-:W-:Y:S02]  /*03a0*/  IADD3 R8, PT, PT, -R8, RZ, RZ ;  /* 0x000000ff08087210 */ /* 0x000fe40007ffe1ff */
[----:B------:R-:W-:-:S05]  /*03b0*/  LOP3.LUT R9, R9, 0x3, RZ, 0xc0, !PT ;  /* 0x0000000309097812 */ /* 0x000fca00078ec0ff */
[----:B------:R-:W-:Y:S02]  /*03c0*/  IMAD.IADD R9, R16, 0x1, R9 ;  /* 0x0000000110097824 */ /* 0x000fe400078e0209 */
[----:B------:R-:W-:Y:S02]  /*03d0*/  @!P0 IADD3 R15, PT, PT, R15, -R10, RZ ;  /* 0x8000000a0f0f8210 */ /* 0x000fe40007ffe0ff */
[----:B------:R-:W-:Y:S02]  /*03e0*/  ISETP.NE.AND P0, PT, R22, RZ, PT ;  /* 0x000000ff1600720c */ /* 0x000fe40003f05270 */
[C---:B------:R-:W-:Y:S02]  /*03f0*/  LOP3.LUT R10, R9.reuse, 0xfffc, RZ, 0xc0, !PT ;  /* 0x0000fffc090a7812 */ /* 0x040fe400078ec0ff */
[----:B------:R-:W-:-:S03]  /*0400*/  PRMT R9, R9, 0x8880, RZ ;  /* 0x0000888009097816 */ /* 0x000fc600000000ff */
[----:B------:R-:W-:Y:S01]  /*0410*/  IMAD.MOV R10, RZ, RZ, -R10 ;  /* 0x000000ffff0a7224 */ /* 0x000fe200078e0a0a */
[----:B------:R-:W-:-:S04]  /*0420*/  SHF.R.S32.HI R9, RZ, 0x2, R9 ;  /* 0x00000002ff097819 */ /* 0x000fc80000011409 */
[----:B------:R-:W-:Y:S01]  /*0430*/  PRMT R23, R10, 0x7710, RZ ;  /* 0x000077100a177816 */ /* 0x000fe200000000ff */
[----:B------:R-:W-:Y:S01]  /*0440*/  IMAD.MOV.U32 R10, RZ, RZ, R15 ;  /* 0x000000ffff0a7224 */ /* 0x000fe200078e000f */
[----:B------:R-:W-:-:S03]  /*0450*/  PRMT R14, R9, 0x9910, RZ ;  /* 0x00009910090e7816 */ /* 0x000fc600000000ff */
[----:B------:R-:W-:Y:S02]  /*0460*/  IMAD.IADD R16, R16, 0x1, R23 ;  /* 0x0000000110107824 */ /* 0x000fe400078e0217 */
[----:B------:R-:W-:Y:S01]  /*0470*/  @!P2 IMAD.MOV R10, RZ, RZ, -R10 ;  /* 0x000000ffff0aa224 */ /* 0x000fe200078e0a0a */
[----:B------:R-:W-:Y:S01]  /*0480*/  @!P0 LOP3.LUT R10, RZ, R22, RZ, 0x33, !PT ;  /* 0x00000016ff0a8212 */ /* 0x000fe200078e33ff */
[--C-:B------:R-:W-:Y:S01]  /*0490*/  IMAD R23, R12, R11, R19.reuse ;  /* 0x0000000b0c177224 */ /* 0x100fe200078e0213 */
[----:B------:R-:W-:Y:S01]  /*04a0*/  PRMT R15, R16, 0x8880, RZ ;  /* 0x00008880100f7816 */ /* 0x000fe200000000ff */
[----:B------:R-:W-:-:S04]  /*04b0*/  IMAD R22, R17, R8, R19 ;  /* 0x0000000811167224 */ /* 0x000fc800078e0213 */
[----:B------:R-:W-:-:S04]  /*04c0*/  IMAD.SHL.U32 R15, R15, 0x2, RZ ;  /* 0x000000020f0f7824 */ /* 0x000fc800078e00ff */
[----:B------:R-:W-:-:S04]  /*04d0*/  IMAD R9, R10, 0x100, R15 ;  /* 0x000001000a097824 */ /* 0x000fc800078e020f */
[----:B------:R-:W-:-:S04]  /*04e0*/  IMAD R19, R14, 0x10, R9 ;  /* 0x000000100e137824 */ /* 0x000fc800078e0209 */
[C---:B------:R-:W-:Y:S01]  /*04f0*/  VIADD R8, R19.reuse, 0x1 ;  /* 0x0000000113087836 */ /* 0x040fe20000000000 */
[----:B------:R-:W-:-:S04]  /*0500*/  ISETP.GE.AND P0, PT, R19, UR5, PT ;  /* 0x0000000513007c0c */ /* 0x000fc8000bf06270 */
[----:B------:R-:W-:Y:S02]  /*0510*/  ISETP.GE.AND P1, PT, R8, UR5, PT ;  /* 0x0000000508007c0c */ /* 0x000fe4000bf26270 */
[----:B------:R-:W0:Y:S01]  /*0520*/  LDC.64 R8, c[0x0][0x380] ;  /* 0x0000e000ff087b82 */ /* 0x000e220000000a00 */
[C---:B------:R-:W-:Y:S01]  /*0530*/  ISETP.LT.OR P0, PT, R19.reuse, RZ, P0 ;  /* 0x000000ff1300720c */ /* 0x040fe20000701670 */
[----:B0-----:R-:W-:-:S12]  /*0540*/  IMAD.WIDE.U32 R10, R19, 0x2, R8 ;  /* 0x00000002130a7825 */ /* 0x001fd800078e0008 */
[----:B--2---:R-:W2:Y:S01]  /*0550*/  @!P0 LDG.E.U16 R24, desc[UR6][R10.64] ;  /* 0x000000060a188981 */ /* 0x004ea2000c1e1500 */
[----:B------:R-:W-:Y:S02]  /*0560*/  ISETP.LT.OR P1, PT, R19, -0x1, P1 ;  /* 0xffffffff1300780c */ /* 0x000fe40000f21670 */
[----:B------:R-:W-:-:S13]  /*0570*/  ISETP.GT.U32.AND P3, PT, R12, R23, PT ;  /* 0x000000170c00720c */ /* 0x000fda0003f64070 */
[----:B------:R-:W-:Y:S02]  /*0580*/  @!P3 IMAD.IADD R23, R23, 0x1, -R12 ;  /* 0x000000011717b824 */ /* 0x000fe400078e0a0c */
[----:B--2---:R-:W-:Y:S02]  /*0590*/  @!P0 IMAD.U32 R13, R24, 0x10000, RZ ;  /* 0x00010000180d8824 */ /* 0x004fe400078e00ff */
[----:B------:R0:W2:Y:S01]  /*05a0*/  @!P1 LDG.E.U16 R24, desc[UR6][R10.64+0x2] ;  /* 0x000002060a189981 */ /* 0x0000a2000c1e1500 */
[----:B------:R-:W-:Y:S01]  /*05b0*/  ISETP.GT.U32.AND P3, PT, R12, R23, PT ;  /* 0x000000170c00720c */ /* 0x000fe20003f64070 */
[----:B------:R-:W-:Y:S01]  /*05c0*/  @!P0 IMAD.MOV.U32 R4, RZ, RZ, R13 ;  /* 0x000000ffff048224 */ /* 0x000fe200078e000d */
[----:B------:R-:W-:Y:S01]  /*05d0*/  ISETP.GT.U32.AND P4, PT, R17, R22, PT ;  /* 0x000000161100720c */ /* 0x000fe20003f84070 */
[----:B0-----:R-:W-:-:S10]  /*05e0*/  VIADD R11, R19, 0x80 ;  /* 0x00000080130b7836 */ /* 0x001fd40000000000 */
[----:B------:R-:W-:Y:S01]  /*05f0*/  @!P3 IMAD.IADD R23, R23, 0x1, -R12 ;  /* 0x000000011717b824 */ /* 0x000fe200078e0a0c */
[----:B------:R-:W-:Y:S01]  /*0600*/  ISETP.GE.AND P0, PT, R11, UR5, PT ;  /* 0x000000050b007c0c */ /* 0x000fe2000bf06270 */
[----:B------:R-:W-:Y:S01]  /*0610*/  @!P4 IMAD.IADD R22, R22, 0x1, -R17 ;  /* 0x000000011616c824 */ /* 0x000fe200078e0a11 */
[----:B------:R-:W-:Y:S02]  /*0620*/  ISETP.NE.AND P3, PT, R21, RZ, PT ;  /* 0x000000ff1500720c */ /* 0x000fe40003f65270 */
[C---:B------:R-:W-:Y:S01]  /*0630*/  ISETP.LT.OR P0, PT, R11.reuse, RZ, P0 ;  /* 0x000000ff0b00720c */ /* 0x040fe20000701670 */
[----:B------:R-:W-:Y:S01]  /*0640*/  IMAD.WIDE.U32 R10, R11, 0x2, R8 ;  /* 0x000000020b0a7825 */ /* 0x000fe200078e0008 */
[----:B------:R-:W-:Y:S02]  /*0650*/  ISETP.GT.U32.AND P4, PT, R17, R22, PT ;  /* 0x000000161100720c */ /* 0x000fe40003f84070 */
[----:B------:R-:W-:-:S11]  /*0660*/  MOV R12, 0x1 ;  /* 0x00000001000c7802 */ /* 0x000fd60000000f00 */
[--C-:B------:R-:W-:Y:S01]  /*0670*/  @!P4 IMAD.IADD R22, R22, 0x1, -R17.reuse ;  /* 0x000000011616c824 */ /* 0x100fe200078e0a11 */
[----:B------:R-:W-:-:S04]  /*0680*/  PRMT R17, RZ, 0x7610, R17 ;  /* 0x00007610ff117816 */ /* 0x000fc80000000011 */
[----:B------:R-:W-:Y:S02]  /*0690*/  @!P1 PRMT R17, R12, 0x7610, R17 ;  /* 0x000076100c119816 */ /* 0x000fe40000000011 */
[----:B--2---:R-:W-:Y:S01]  /*06a0*/  @!P1 IADD3 R4, PT, PT, R13, R24, RZ ;  /* 0x000000180d049210 */ /* 0x004fe20007ffe0ff */
[----:B------:R-:W-:-:S04]  /*06b0*/  IMAD.MOV.U32 R13, RZ, RZ, R23 ;  /* 0x000000ffff0d7224 */ /* 0x000fc800078e0017 */
[----:B------:R-:W-:Y:S01]  /*06c0*/  @!P2 IMAD.MOV R13, RZ, RZ, -R13 ;  /* 0x000000ffff0da224 */ /* 0x000fe200078e0a0d */
[----:B------:R-:W-:Y:S02]  /*06d0*/  @!P3 LOP3.LUT R13, RZ, R21, RZ, 0x33, !PT ;  /* 0x00000015ff0db212 */ /* 0x000fe400078e33ff */
[----:B------:R-:W2:Y:S01]  /*06e0*/  @!P0 LDG.E.U16 R21, desc[UR6][R10.64] ;  /* 0x000000060a158981 */ /* 0x000ea2000c1e1500 */
[----:B------:R-:W-:Y:S01]  /*06f0*/  ISETP.NE.AND P1, PT, R0, RZ, PT ;  /* 0x000000ff0000720c */ /* 0x000fe20003f25270 */
[----:B------:R-:W-:Y:S01]  /*0700*/  IMAD.MOV.U32 R12, RZ, RZ, R22 ;  /* 0x000000ffff0c7224 */ /* 0x000fe200078e0016 */
[----:B------:R-:W-:Y:S01]  /*0710*/  BSSY.RECONVERGENT B0, `(.L_x_2) ;  /* 0x0000036000007945 */ /* 0x000fe20003800200 */
[----:B------:R-:W-:Y:S02]  /*0720*/  VIADD R22, R19, 0x81 ;  /* 0x0000008113167836 */ /* 0x000fe40000000000 */
[----:B------:R-:W-:-:S08]  /*0730*/  @!P2 IMAD.MOV R12, RZ, RZ, -R12 ;  /* 0x000000ffff0ca224 */ /* 0x000fd000078e0a0c */
[----:B------:R-:W-:Y:S02]  /*0740*/  @!P1 LOP3.LUT R12, RZ, R0, RZ, 0x33, !PT ;  /* 0x00000000ff0c9212 */ /* 0x000fe400078e33ff */
[----:B------:R-:W-:-:S05]  /*0750*/  LOP3.LUT R0, R17, 0xffff, RZ, 0xc0, !PT ;  /* 0x0000ffff11007812 */ /* 0x000fca00078ec0ff */
[----:B------:R-:W-:-:S05]  /*0760*/  IMAD.SHL.U32 R0, R0, 0x4, RZ ;  /* 0x0000000400007824 */ /* 0x000fca00078e00ff */
[C---:B------:R-:W-:Y:S02]  /*0770*/  ISETP.EQ.AND P6, PT, R0.reuse, 0x18, !P0 ;  /* 0x000000180000780c */ /* 0x040fe400047c2270 */
[C---:B------:R-:W-:Y:S02]  /*0780*/  ISETP.EQ.AND P5, PT, R0.reuse, 0x10, !P0 ;  /* 0x000000100000780c */ /* 0x040fe400047a2270 */
[C---:B------:R-:W-:Y:S02]  /*0790*/  ISETP.EQ.AND P4, PT, R0.reuse, RZ, !P0 ;  /* 0x000000ff0000720c */ /* 0x040fe40004782270 */
[C---:B------:R-:W-:Y:S02]  /*07a0*/  ISETP.EQ.AND P3, PT, R0.reuse, 0x4, !P0 ;  /* 0x000000040000780c */ /* 0x040fe40004762270 */
[C---:B------:R-:W-:Y:S02]  /*07b0*/  ISETP.EQ.AND P2, PT, R0.reuse, 0x8, !P0 ;  /* 0x000000080000780c */ /* 0x040fe40004742270 */
[----:B------:R-:W-:Y:S01]  /*07c0*/  ISETP.EQ.AND P1, PT, R0, 0x1c, !P0 ;  /* 0x0000001c0000780c */ /* 0x000fe20004722270 */
[----:B--2---:R-:W-:-:S04]  /*07d0*/  @!P0 IMAD.U32 R21, R21, 0x10000, RZ ;  /* 0x0001000015158824 */ /* 0x004fc800078e00ff */
[----:B------:R-:W-:Y:S01]  /*07e0*/  @P5 IMAD.MOV.U32 R2, RZ, RZ, R21 ;  /* 0x000000ffff025224 */ /* 0x000fe200078e0015 */
[----:B------:R-:W-:-:S07]  /*07f0*/  @P6 MOV R18, R21 ;  /* 0x0000001500126202 */ /* 0x000fce0000000f00 */
[--C-:B------:R-:W-:Y:S01]  /*0800*/  @P1 IMAD.MOV.U32 R20, RZ, RZ, R21.reuse ;  /* 0x000000ffff141224 */ /* 0x100fe200078e0015 */
[----:B------:R-:W-:Y:S01]  /*0810*/  ISETP.GE.AND P6, PT, R22, UR5, PT ;  /* 0x0000000516007c0c */ /* 0x000fe2000bfc6270 */
[--C-:B------:R-:W-:Y:S01]  /*0820*/  @P4 IMAD.MOV.U32 R4, RZ, RZ, R21.reuse ;  /* 0x000000ffff044224 */ /* 0x100fe200078e0015 */
[----:B------:R-:W-:Y:S01]  /*0830*/  ISETP.EQ.AND P5, PT, R0, 0x14, !P0 ;  /* 0x000000140000780c */ /* 0x000fe200047a2270 */
[--C-:B------:R-:W-:Y:S01]  /*0840*/  @P3 IMAD.MOV.U32 R5, RZ, RZ, R21.reuse ;  /* 0x000000ffff053224 */ /* 0x100fe200078e0015 */
[----:B------:R-:W-:Y:S01]  /*0850*/  ISETP.LT.OR P6, PT, R22, RZ, P6 ;  /* 0x000000ff1600720c */ /* 0x000fe200037c1670 */
[----:B------:R-:W-:Y:S01]  /*0860*/  @P2 IMAD.MOV.U32 R6, RZ, RZ, R21 ;  /* 0x000000ffff062224 */ /* 0x000fe200078e0015 */
[----:B------:R-:W-:-:S09]  /*0870*/  ISETP.EQ.AND P0, PT, R0, 0xc, !P0 ;  /* 0x0000000c0000780c */ /* 0x000fd20004702270 */
[----:B------:R-:W-:-:S04]  /*0880*/  @P5 IMAD.MOV.U32 R3, RZ, RZ, R21 ;  /* 0x000000ffff035224 */ /* 0x000fc800078e0015 */
[----:B------:R-:W-:Y:S01]  /*0890*/  @P0 IMAD.MOV.U32 R7, RZ, RZ, R21 ;  /* 0x000000ffff070224 */ /* 0x000fe200078e0015 */
[----:B------:R-:W-:Y:S06]  /*08a0*/  @P6 BRA `(.L_x_3) ;  /* 0x0000000000706947 */ /* 0x000fec0003800000 */
[----:B------:R-:W2:Y:S01]  /*08b0*/  LDG.E.U16 R10, desc[UR6][R10.64+0x2] ;  /* 0x000002060a0a7981 */ /* 0x000ea2000c1e1500 */
[C---:B------:R-:W-:Y:S01]  /*08c0*/  ISETP.EQ.AND P3, PT, R0.reuse, RZ, PT ;  /* 0x000000ff0000720c */ /* 0x040fe20003f62270 */
[----:B------:R-:W-:Y:S01]  /*08d0*/  VIADD R17, R17, 0x1 ;  /* 0x0000000111117836 */ /* 0x000fe20000000000 */
[C---:B------:R-:W-:Y:S02]  /*08e0*/  ISETP.EQ.AND P0, PT, R0.reuse, 0x4, PT ;  /* 0x000000040000780c */ /* 0x040fe40003f02270 */
[C---:B------:R-:W-:Y:S02]  /*08f0*/  ISETP.EQ.AND P1, PT, R0.reuse, 0x8, PT ;  /* 0x000000080000780c */ /* 0x040fe40003f22270 */
[C---:B------:R-:W-:Y:S02]  /*0900*/  ISETP.EQ.AND P2, PT, R0.reuse, 0xc, PT ;  /* 0x0000000c0000780c */ /* 0x040fe40003f42270 */
[C---:B------:R-:W-:Y:S02]  /*0910*/  ISETP.EQ.AND P4, PT, R0.reuse, 0x14, PT ;  /* 0x000000140000780c */ /* 0x040fe40003f82270 */
[----:B------:R-:W-:-:S02]  /*0920*/  ISETP.EQ.AND P5, PT, R0, 0x18, PT ;  /* 0x000000180000780c */ /* 0x000fc40003fa2270 */
[C---:B------:R-:W-:Y:S02]  /*0930*/  ISETP.EQ.AND P6, PT, R0.reuse, 0x1c, PT ;  /* 0x0000001c0000780c */ /* 0x040fe40003fc2270 */
[----:B------:R-:W-:Y:S01]  /*0940*/  @P3 MOV R21, R4 ;  /* 0x0000000400153202 */ /* 0x000fe20000000f00 */
[----:B------:R-:W-:Y:S01]  /*0950*/  @P0 IMAD.MOV.U32 R21, RZ, RZ, R5 ;  /* 0x000000ffff150224 */ /* 0x000fe200078e0005 */
[----:B------:R-:W-:Y:S01]  /*0960*/  ISETP.EQ.AND P3, PT, R0, 0x10, PT ;  /* 0x000000100000780c */ /* 0x000fe20003f62270 */
[----:B------:R-:W-:Y:S02]  /*0970*/  @P1 IMAD.MOV.U32 R21, RZ, RZ, R6 ;  /* 0x000000ffff151224 */ /* 0x000fe400078e0006 */
[----:B------:R-:W-:-:S10]  /*0980*/  @P2 IMAD.MOV.U32 R21, RZ, RZ, R7 ;  /* 0x000000ffff152224 */ /* 0x000fd400078e0007 */
[----:B------:R-:W-:Y:S02]  /*0990*/  @P3 IMAD.MOV.U32 R21, RZ, RZ, R2 ;  /* 0x000000ffff153224 */ /* 0x000fe400078e0002 */
[----:B------:R-:W-:Y:S02]  /*09a0*/  @P4 IMAD.MOV.U32 R21, RZ, RZ, R3 ;  /* 0x000000ffff154224 */ /* 0x000fe400078e0003 */
[----:B------:R-:W-:Y:S01]  /*09b0*/  @P5 IMAD.MOV.U32 R21, RZ, RZ, R18 ;  /* 0x000000ffff155224 */ /* 0x000fe200078e0012 */
[----:B------:R-:W-:-:S04]  /*09c0*/  @P6 MOV R21, R20 ;  /* 0x0000001400156202 */ /* 0x000fc80000000f00 */
[----:B--2---:R-:W-:-:S04]  /*09d0*/  LOP3.LUT R10, R21, R10, RZ, 0xfc, !PT ;  /* 0x0000000a150a7212 */ /* 0x004fc800078efcff */
[----:B------:R-:W-:Y:S01]  /*09e0*/  @P0 MOV R5, R10 ;  /* 0x0000000a00050202 */ /* 0x000fe20000000f00 */
[--C-:B------:R-:W-:Y:S01]  /*09f0*/  @P5 IMAD.MOV.U32 R18, RZ, RZ, R10.reuse ;  /* 0x000000ffff125224 */ /* 0x100fe200078e000a */
[----:B------:R-:W-:Y:S01]  /*0a00*/  ISETP.EQ.AND P5, PT, R0, RZ, PT ;  /* 0x000000ff0000720c */ /* 0x000fe20003fa2270 */
[--C-:B------:R-:W-:Y:S02]  /*0a10*/  @P6 IMAD.MOV.U32 R20, RZ, RZ, R10.reuse ;  /* 0x000000ffff146224 */ /* 0x100fe400078e000a */
[--C-:B------:R-:W-:Y:S02]  /*0a20*/  @P3 IMAD.MOV.U32 R2, RZ, RZ, R10.reuse ;  /* 0x000000ffff023224 */ /* 0x100fe400078e000a */
[--C-:B------:R-:W-:Y:S02]  /*0a30*/  @P4 IMAD.MOV.U32 R3, RZ, RZ, R10.reuse ;  /* 0x000000ffff034224 */ /* 0x100fe400078e000a */
[--C-:B------:R-:W-:Y:S02]  /*0a40*/  @P1 IMAD.MOV.U32 R6, RZ, RZ, R10.reuse ;  /* 0x000000ffff061224 */ /* 0x100fe400078e000a */
[----:B------:R-:W-:-:S04]  /*0a50*/  @P2 IMAD.MOV.U32 R7, RZ, RZ, R10 ;  /* 0x000000ffff072224 */ /* 0x000fc800078e000a */
[----:B------:R-:W-:-:S07]  /*0a60*/  @P5 IMAD.MOV.U32 R4, RZ, RZ, R10 ;  /* 0x000000ffff045224 */ /* 0x000fce00078e000a */
.L_x_3:
[----:B------:R-:W-:Y:S05]  /*0a70*/  BSYNC.RECONVERGENT B0 ;  /* 0x0000000000007941 */ /* 0x000fea0003800200 */
.L_x_2:
[----:B------:R-:W-:-:S05]  /*0a80*/  VIADD R11, R19, 0x8 ;  /* 0x00000008130b7836 */ /* 0x000fca0000000000 */
[----:B------:R-:W-:-:S04]  /*0a90*/  ISETP.GE.AND P0, PT, R11, UR5, PT ;  /* 0x000000050b007c0c */ /* 0x000fc8000bf06270 */
[C---:B------:R-:W-:Y:S01]  /*0aa0*/  ISETP.LT.OR P0, PT, R11.reuse, RZ, P0 ;  /* 0x000000ff0b00720c */ /* 0x040fe20000701670 */
[----:B------:R-:W-:-:S12]  /*0ab0*/  IMAD.WIDE.U32 R10, R11, 0x2, R8 ;  /* 0x000000020b0a7825 */ /* 0x000fd800078e0008 */
[----:B------:R-:W2:Y:S01]  /*0ac0*/  @!P0 LDG.E.U16 R0, desc[UR6][R10.64] ;  /* 0x000000060a008981 */ /* 0x000ea2000c1e1500 */
[----:B------:R-:W-:Y:S01]  /*0ad0*/  LOP3.LUT R21, R17, 0xffff, RZ, 0xc0, !PT ;  /* 0x0000ffff11157812 */ /* 0x000fe200078ec0ff */
[----:B------:R-:W-:Y:S04]  /*0ae0*/  BSSY.RECONVERGENT B0, `(.L_x_4) ;  /* 0x0000033000007945 */ /* 0x000fe80003800200 */
[----:B------:R-:W-:Y:S01]  /*0af0*/  IMAD.SHL.U32 R22, R21, 0x4, RZ ;  /* 0x0000000415167824 */ /* 0x000fe200078e00ff */
[----:B------:R-:W-:-:S04]  /*0b00*/  IADD3 R21, PT, PT, R19, 0x9, RZ ;  /* 0x0000000913157810 */ /* 0x000fc80007ffe0ff */
[C---:B------:R-:W-:Y:S02]  /*0b10*/  ISETP.EQ.AND P1, PT, R22.reuse, 0x18, !P0 ;  /* 0x000000181600780c */ /* 0x040fe40004722270 */
[C---:B------:R-:W-:Y:S02]  /*0b20*/  ISETP.EQ.AND P6, PT, R22.reuse, 0x10, !P0 ;  /* 0x000000101600780c */ /* 0x040fe400047c2270 */
[C---:B------:R-:W-:Y:S02]  /*0b30*/  ISETP.EQ.AND P2, PT, R22.reuse, RZ, !P0 ;  /* 0x000000ff1600720c */ /* 0x040fe40004742270 */
[C---:B------:R-:W-:Y:S02]  /*0b40*/  ISETP.EQ.AND P3, PT, R22.reuse, 0x4, !P0 ;  /* 0x000000041600780c */ /* 0x040fe40004762270 */
[C---:B------:R-:W-:Y:S02]  /*0b50*/  ISETP.EQ.AND P4, PT, R22.reuse, 0x8, !P0 ;  /* 0x000000081600780c */ /* 0x040fe40004782270 */
[----:B------:R-:W-:Y:S01]  /*0b60*/  ISETP.EQ.AND P5, PT, R22, 0x1c, !P0 ;  /* 0x0000001c1600780c */ /* 0x000fe200047a2270 */
[----:B--2---:R-:W-:-:S04]  /*0b70*/  @!P0 IMAD.U32 R0, R0, 0x10000, RZ ;  /* 0x0001000000008824 */ /* 0x004fc800078e00ff */
[--C-:B------:R-:W-:Y:S01]  /*0b80*/  @P1 IMAD.MOV.U32 R18, RZ, RZ, R0.reuse ;  /* 0x000000ffff121224 */ /* 0x100fe200078e0000 */
[----:B------:R-:W-:Y:S01]  /*0b90*/  ISETP.GE.AND P1, PT, R21, UR5, PT ;  /* 0x0000000515007c0c */ /* 0x000fe2000bf26270 */
[----:B------:R-:W-:Y:S01]  /*0ba0*/  @P6 IMAD.MOV.U32 R2, RZ, RZ, R0 ;  /* 0x000000ffff026224 */ /* 0x000fe200078e0000 */
[----:B------:R-:W-:-:S05]  /*0bb0*/  ISETP.EQ.AND P6, PT, R22, 0x14, !P0 ;  /* 0x000000141600780c */ /* 0x000fca00047c2270 */
[--C-:B------:R-:W-:Y:S01]  /*0bc0*/  @P5 IMAD.MOV.U32 R20, RZ, RZ, R0.reuse ;  /* 0x000000ffff145224 */ /* 0x100fe200078e0000 */
[----:B------:R-:W-:Y:S01]  /*0bd0*/  ISETP.LT.OR P1, PT, R21, RZ, P1 ;  /* 0x000000ff1500720c */ /* 0x000fe20000f21670 */
[--C-:B------:R-:W-:Y:S01]  /*0be0*/  @P2 IMAD.MOV.U32 R4, RZ, RZ, R0.reuse ;  /* 0x000000ffff042224 */ /* 0x100fe200078e0000 */
[----:B------:R-:W-:Y:S01]  /*0bf0*/  ISETP.EQ.AND P0, PT, R22, 0xc, !P0 ;  /* 0x0000000c1600780c */ /* 0x000fe20004702270 */
[--C-:B------:R-:W-:Y:S02]  /*0c00*/  @P3 IMAD.MOV.U32 R5, RZ, RZ, R0.reuse ;  /* 0x000000ffff053224 */ /* 0x100fe400078e0000 */
[--C-:B------:R-:W-:Y:S02]  /*0c10*/  @P4 IMAD.MOV.U32 R6, RZ, RZ, R0.reuse ;  /* 0x000000ffff064224 */ /* 0x100fe400078e0000 */
[----:B------:R-:W-:-:S08]  /*0c20*/  @P6 IMAD.MOV.U32 R3, RZ, RZ, R0 ;  /* 0x000000ffff036224 */ /* 0x000fd000078e0000 */
[----:B------:R-:W-:Y:S01]  /*0c30*/  @P0 MOV R7, R0 ;  /* 0x0000000000070202 */ /* 0x000fe20000000f00 */
        /* <DEDUP_REMOVED lines=9> */
[C---:B------:R-:W-:Y:S01]  /*0cd0*/  ISETP.EQ.AND P6, PT, R22.reuse, 0x1c, PT ;  /* 0x0000001c1600780c */ /* 0x040fe20003fc2270 */
[----:B------:R-:W-:Y:S01]  /*0ce0*/  @P3 IMAD.MOV.U32 R21, RZ, RZ, R4 ;  /* 0x000000ffff153224 */ /* 0x000fe200078e0004 */
[----:B------:R-:W-:Y:S01]  /*0cf0*/  ISETP.EQ.AND P3, PT, R22, 0x10, PT ;  /* 0x000000101600780c */ /* 0x000fe20003f62270 */
[----:B------:R-:W-:Y:S02]  /*0d00*/  @P0 IMAD.MOV.U32 R21, RZ, RZ, R5 ;  /* 0x000000ffff150224 */ /* 0x000fe400078e0005 */
[----:B------:R-:W-:Y:S02]  /*0d10*/  @P1 IMAD.MOV.U32 R21, RZ, RZ, R6 ;  /* 0x000000ffff151224 */ /* 0x000fe400078e0006 */
[----:B------:R-:W-:-:S08]  /*0d20*/  @P2 IMAD.MOV.U32 R21, RZ, RZ, R7 ;  /* 0x000000ffff152224 */ /* 0x000fd000078e0007 */
[----:B------:R-:W-:Y:S02]  /*0d30*/  @P3 IMAD.MOV.U32 R21, RZ, RZ, R2 ;  /* 0x000000ffff153224 */ /* 0x000fe400078e0002 */
[----:B------:R-:W-:Y:S01]  /*0d40*/  @P4 IMAD.MOV.U32 R21, RZ, RZ, R3 ;  /* 0x000000ffff154224 */ /* 0x000fe200078e0003 */
[----:B------:R-:W-:Y:S01]  /*0d50*/  @P5 MOV R21, R18 ;  /* 0x0000001200155202 */ /* 0x000fe20000000f00 */
[----:B------:R-:W-:-:S05]  /*0d60*/  @P6 IMAD.MOV.U32 R21, RZ, RZ, R20 ;  /* 0x000000ffff156224 */ /* 0x000fca00078e0014 */
[----:B--2---:R-:W-:-:S05]  /*0d70*/  LOP3.LUT R10, R21, R10, RZ, 0xfc, !PT ;  /* 0x0000000a150a7212 */ /* 0x004fca00078efcff */
[--C-:B------:R-:W-:Y:S01]  /*0d80*/  @P5 IMAD.MOV.U32 R18, RZ, RZ, R10.reuse ;  /* 0x000000ffff125224 */ /* 0x100fe200078e000a */
[----:B------:R-:W-:Y:S01]  /*0d90*/  ISETP.EQ.AND P5, PT, R22, RZ, PT ;  /* 0x000000ff1600720c */ /* 0x000fe20003fa2270 */
[--C-:B------:R-:W-:Y:S02]  /*0da0*/  @P6 IMAD.MOV.U32 R20, RZ, RZ, R10.reuse ;  /* 0x000000ffff146224 */ /* 0x100fe400078e000a */
[--C-:B------:R-:W-:Y:S02]  /*0db0*/  @P3 IMAD.MOV.U32 R2, RZ, RZ, R10.reuse ;  /* 0x000000ffff023224 */ /* 0x100fe400078e000a */
[--C-:B------:R-:W-:Y:S02]  /*0dc0*/  @P4 IMAD.MOV.U32 R3, RZ, RZ, R10.reuse ;  /* 0x000000ffff034224 */ /* 0x100fe400078e000a */
[--C-:B------:R-:W-:Y:S02]  /*0dd0*/  @P0 IMAD.MOV.U32 R5, RZ, RZ, R10.reuse ;  /* 0x000000ffff050224 */ /* 0x100fe400078e000a */
[----:B------:R-:W-:-:S02]  /*0de0*/  @P1 IMAD.MOV.U32 R6, RZ, RZ, R10 ;  /* 0x000000ffff061224 */ /* 0x000fc400078e000a */
[----:B------:R-:W-:Y:S02]  /*0df0*/  @P2 IMAD.MOV.U32 R7, RZ, RZ, R10 ;  /* 0x000000ffff072224 */ /* 0x000fe400078e000a */
[----:B------:R-:W-:-:S07]  /*0e00*/  @P5 MOV R4, R10 ;  /* 0x0000000a00045202 */ /* 0x000fce0000000f00 */
.L_x_5:
[----:B------:R-:W-:Y:S05]  /*0e10*/  BSYNC.RECONVERGENT B0 ;  /* 0x0000000000007941 */ /* 0x000fea0003800200 */
.L_x_4:
[----:B------:R-:W-:Y:S01]  /*0e20*/  VIADD R11, R19, 0x88 ;  /* 0x00000088130b7836 */ /* 0x000fe20000000000 */
[----:B------:R-:W-:Y:S01]  /*0e30*/  LOP3.LUT R17, R17, 0xffff, RZ, 0xc0, !PT ;  /* 0x0000ffff11117812 */ /* 0x000fe200078ec0ff */
[----:B------:R-:W0:Y:S02]  /*0e40*/  LDCU UR9, c[0x0][0x3a4] ;  /* 0x00007480ff0977ac */ /* 0x000e240008000800 */
[C---:B------:R-:W-:Y:S01]  /*0e50*/  IMAD.WIDE.U32 R8, R11.reuse, 0x2, R8 ;  /* 0x000000020b087825 */ /* 0x040fe200078e0008 */
[----:B------:R-:W-:-:S04]  /*0e60*/  ISETP.GE.AND P0, PT, R11, UR5, PT ;  /* 0x000000050b007c0c */ /* 0x000fc8000bf06270 */
[----:B------:R-:W-:-:S13]  /*0e70*/  ISETP.LT.OR P0, PT, R11, RZ, P0 ;  /* 0x000000ff0b00720c */ /* 0x000fda0000701670 */
[----:B------:R-:W2:Y:S01]  /*0e80*/  @!P0 LDG.E.U16 R0, desc[UR6][R8.64] ;  /* 0x0000000608008981 */ /* 0x000ea2000c1e1500 */
[----:B------:R-:W-:Y:S01]  /*0e90*/  IMAD.SHL.U32 R17, R17, 0x4, RZ ;  /* 0x0000000411117824 */ /* 0x000fe200078e00ff */
[----:B------:R-:W-:Y:S01]  /*0ea0*/  LOP3.LUT R16, R16, 0xffff, RZ, 0xc0, !PT ;  /* 0x0000ffff10107812 */ /* 0x000fe200078ec0ff */
[----:B------:R-:W-:Y:S01]  /*0eb0*/  VIADD R19, R19, 0x89 ;  /* 0x0000008913137836 */ /* 0x000fe20000000000 */
[----:B------:R-:W-:Y:S01]  /*0ec0*/  BSSY.RECONVERGENT B0, `(.L_x_6) ;  /* 0x0000032000007945 */ /* 0x000fe20003800200 */
[----:B------:R-:W-:Y:S01]  /*0ed0*/  IMAD R13, R13, 0x80, R14 ;  /* 0x000000800d0d7824 */ /* 0x000fe200078e020e */
[C---:B------:R-:W-:Y:S02]  /*0ee0*/  ISETP.EQ.AND P1, PT, R17.reuse, 0x18, !P0 ;  /* 0x000000181100780c */ /* 0x040fe40004722270 */
[C---:B------:R-:W-:Y:S02]  /*0ef0*/  ISETP.EQ.AND P6, PT, R17.reuse, 0x10, !P0 ;  /* 0x000000101100780c */ /* 0x040fe400047c2270 */
[----:B------:R-:W-:-:S02]  /*0f00*/  ISETP.EQ.AND P2, PT, R17, RZ, !P0 ;  /* 0x000000ff1100720c */ /* 0x000fc40004742270 */
[C---:B------:R-:W-:Y:S02]  /*0f10*/  ISETP.EQ.AND P3, PT, R17.reuse, 0x4, !P0 ;  /* 0x000000041100780c */ /* 0x040fe40004762270 */
[C---:B------:R-:W-:Y:S02]  /*0f20*/  ISETP.EQ.AND P4, PT, R17.reuse, 0x1c, !P0 ;  /* 0x0000001c1100780c */ /* 0x040fe40004782270 */
[----:B------:R-:W-:Y:S02]  /*0f30*/  ISETP.EQ.AND P5, PT, R17, 0x14, !P0 ;  /* 0x000000141100780c */ /* 0x000fe400047a2270 */
[----:B--2---:R-:W-:Y:S02]  /*0f40*/  @!P0 SHF.L.U32 R10, R0, 0x10, RZ ;  /* 0x00000010000a8819 */ /* 0x004fe400000006ff */
[----:B------:R-:W-:-:S03]  /*0f50*/  PRMT R0, R16, 0x8880, RZ ;  /* 0x0000888010007816 */ /* 0x000fc600000000ff */
[----:B------:R-:W-:Y:S01]  /*0f60*/  @P2 MOV R4, R10 ;  /* 0x0000000a00042202 */ /* 0x000fe20000000f00 */
[--C-:B------:R-:W-:Y:S01]  /*0f70*/  @P1 IMAD.MOV.U32 R18, RZ, RZ, R10.reuse ;  /* 0x000000ffff121224 */ /* 0x100fe200078e000a */
[----:B------:R-:W-:Y:S01]  /*0f80*/  ISETP.GE.AND P1, PT, R19, UR5, PT ;  /* 0x0000000513007c0c */ /* 0x000fe2000bf26270 */
[--C-:B------:R-:W-:Y:S01]  /*0f90*/  @P6 IMAD.MOV.U32 R2, RZ, RZ, R10.reuse ;  /* 0x000000ffff026224 */ /* 0x100fe200078e000a */
[----:B------:R-:W-:Y:S01]  /*0fa0*/  ISETP.EQ.AND P6, PT, R17, 0x8, !P0 ;  /* 0x000000081100780c */ /* 0x000fe200047c2270 */
[--C-:B------:R-:W-:Y:S01]  /*0fb0*/  @P4 IMAD.MOV.U32 R20, RZ, RZ, R10.reuse ;  /* 0x000000ffff144224 */ /* 0x100fe200078e000a */
[----:B------:R-:W-:Y:S01]  /*0fc0*/  ISETP.LT.OR P1, PT, R19, RZ, P1 ;  /* 0x000000ff1300720c */ /* 0x000fe20000f21670 */
[--C-:B------:R-:W-:Y:S01]  /*0fd0*/  @P5 IMAD.MOV.U32 R3, RZ, RZ, R10.reuse ;  /* 0x000000ffff035224 */ /* 0x100fe200078e000a */
[----:B------:R-:W-:Y:S01]  /*0fe0*/  ISETP.EQ.AND P0, PT, R17, 0xc, !P0 ;  /* 0x0000000c1100780c */ /* 0x000fe20004702270 */
[----:B------:R-:W-:-:S08]  /*0ff0*/  @P3 IMAD.MOV.U32 R5, RZ, RZ, R10 ;  /* 0x000000ffff053224 */ /* 0x000fd000078e000a */
[----:B------:R-:W-:-:S04]  /*1000*/  @P6 IMAD.MOV.U32 R6, RZ, RZ, R10 ;  /* 0x000000ffff066224 */ /* 0x000fc800078e000a */
[----:B------:R-:W-:Y:S01]  /*1010*/  @P0 IMAD.MOV.U32 R7, RZ, RZ, R10 ;  /* 0x000000ffff070224 */ /* 0x000fe200078e000a */
[----:B0-----:R-:W-:Y:S06]  /*1020*/  @P1 BRA `(.L_x_7) ;  /* 0x00000000006c1947 */ /* 0x001fec0003800000 */
[----:B------:R-:W2:Y:S01]  /*1030*/  LDG.E.U16 R8, desc[UR6][R8.64+0x2] ;  /* 0x0000020608087981 */ /* 0x000ea2000c1e1500 */
[C---:B------:R-:W-:Y:S02]  /*1040*/  ISETP.EQ.AND P3, PT, R17.reuse, RZ, PT ;  /* 0x000000ff1100720c */ /* 0x040fe40003f62270 */
        /* <DEDUP_REMOVED lines=9> */
[----:B------:R-:W-:Y:S02]  /*10e0*/  @P1 MOV R11, R6 ;  /* 0x00000006000b1202 */ /* 0x000fe40000000f00 */
[----:B------:R-:W-:-:S08]  /*10f0*/  @P2 IMAD.MOV.U32 R11, RZ, RZ, R7 ;  /* 0x000000ffff0b2224 */ /* 0x000fd000078e0007 */
[----:B------:R-:W-:Y:S02]  /*1100*/  @P3 IMAD.MOV.U32 R11, RZ, RZ, R2 ;  /* 0x000000ffff0b3224 */ /* 0x000fe400078e0002 */
[----:B------:R-:W-:Y:S02]  /*1110*/  @P4 IMAD.MOV.U32 R11, RZ, RZ, R3 ;  /* 0x000000ffff0b4224 */ /* 0x000fe400078e0003 */
[----:B------:R-:W-:Y:S02]  /*1120*/  @P5 IMAD.MOV.U32 R11, RZ, RZ, R18 ;  /* 0x000000ffff0b5224 */ /* 0x000fe400078e0012 */
[----:B------:R-:W-:-:S05]  /*1130*/  @P6 IMAD.MOV.U32 R11, RZ, RZ, R20 ;  /* 0x000000ffff0b6224 */ /* 0x000fca00078e0014 */
[----:B--2---:R-:W-:-:S04]  /*1140*/  LOP3.LUT R8, R11, R8, RZ, 0xfc, !PT ;  /* 0x000000080b087212 */ /* 0x004fc800078efcff */
[-C--:B------:R-:W-:Y:S01]  /*1150*/  @P5 MOV R18, R8.reuse ;  /* 0x0000000800125202 */ /* 0x080fe20000000f00 */
[--C-:B------:R-:W-:Y:S01]  /*1160*/  @P6 IMAD.MOV.U32 R20, RZ, RZ, R8.reuse ;  /* 0x000000ffff146224 */ /* 0x100fe200078e0008 */
[----:B------:R-:W-:Y:S01]  /*1170*/  ISETP.EQ.AND P5, PT, R17, RZ, PT ;  /* 0x000000ff1100720c */ /* 0x000fe20003fa2270 */
[--C-:B------:R-:W-:Y:S01]  /*1180*/  @P3 IMAD.MOV.U32 R2, RZ, RZ, R8.reuse ;  /* 0x000000ffff023224 */ /* 0x100fe200078e0008 */
[----:B------:R-:W-:Y:S01]  /*1190*/  @P1 MOV R6, R8 ;  /* 0x0000000800061202 */ /* 0x000fe20000000f00 */
[--C-:B------:R-:W-:Y:S02]  /*11a0*/  @P4 IMAD.MOV.U32 R3, RZ, RZ, R8.reuse ;  /* 0x000000ffff034224 */ /* 0x100fe400078e0008 */
[--C-:B------:R-:W-:Y:S02]  /*11b0*/  @P0 IMAD.MOV.U32 R5, RZ, RZ, R8.reuse ;  /* 0x000000ffff050224 */ /* 0x100fe400078e0008 */
[----:B------:R-:W-:-:S06]  /*11c0*/  @P2 IMAD.MOV.U32 R7, RZ, RZ, R8 ;  /* 0x000000ffff072224 */ /* 0x000fcc00078e0008 */
[----:B------:R-:W-:-:S07]  /*11d0*/  @P5 IMAD.MOV.U32 R4, RZ, RZ, R8 ;  /* 0x000000ffff045224 */ /* 0x000fce00078e0008 */
.L_x_7:
[----:B------:R-:W-:Y:S05]  /*11e0*/  BSYNC.RECONVERGENT B0 ;  /* 0x0000000000007941 */ /* 0x000fea0003800200 */
.L_x_6:
[----:B------:R-:W-:Y:S01]  /*11f0*/  UIMAD UR4, UR4, UR9, URZ ;  /* 0x00000009040472a4 */ /* 0x000fe2000f8e02ff */
[----:B------:R-:W-:-:S04]  /*1200*/  IMAD R0, R0, 0x10, R13 ;  /* 0x0000001000007824 */ /* 0x000fc800078e020d */
[C---:B------:R-:W-:Y:S01]  /*1210*/  VIADD R19, R0.reuse, 0x8 ;  /* 0x0000000800137836 */ /* 0x040fe20000000000 */
[C---:B------:R-:W-:Y:S01]  /*1220*/  ISETP.GE.AND P0, PT, R0.reuse, UR4, PT ;  /* 0x0000000400007c0c */ /* 0x040fe2000bf06270 */
[----:B------:R-:W-:-:S03]  /*1230*/  VIADD R23, R0, 0x40 ;  /* 0x0000004000177836 */ /* 0x000fc60000000000 */
[----:B------:R-:W-:Y:S02]  /*1240*/  ISETP.LT.OR P1, PT, R0, RZ, P0 ;  /* 0x000000ff0000720c */ /* 0x000fe40000721670 */
[----:B------:R-:W-:Y:S02]  /*1250*/  ISETP.GE.AND P0, PT, R19, UR4, PT ;  /* 0x0000000413007c0c */ /* 0x000fe4000bf06270 */
[----:B------:R-:W-:Y:S02]  /*1260*/  ISETP.GE.AND P2, PT, R23, UR4, PT ;  /* 0x0000000417007c0c */ /* 0x000fe4000bf46270 */
[----:B------:R-:W-:Y:S02]  /*1270*/  ISETP.LT.OR P3, PT, R19, RZ, P0 ;  /* 0x000000ff1300720c */ /* 0x000fe40000761670 */
[----:B------:R-:W-:-:S05]  /*1280*/  ISETP.LT.OR P0, PT, R23, RZ, P2 ;  /* 0x000000ff1700720c */ /* 0x000fca0001701670 */
[----:B------:R-:W0:Y:S08]  /*1290*/  @!P1 LDC.64 R16, c[0x0][0x388] ;  /* 0x0000e200ff109b82 */ /* 0x000e300000000a00 */
[----:B------:R-:W1:Y:S08]  /*12a0*/  @!P0 LDC.64 R8, c[0x0][0x388] ;  /* 0x0000e200ff088b82 */ /* 0x000e700000000a00 */
[----:B------:R-:W2:Y:S01]  /*12b0*/  @!P3 LDC.64 R10, c[0x0][0x388] ;  /* 0x0000e200ff0abb82 */ /* 0x000ea20000000a00 */
[----:B0-----:R-:W-:-:S06]  /*12c0*/  @!P1 IMAD.WIDE.U32 R16, R0, 0x2, R16 ;  /* 0x0000000200109825 */ /* 0x001fcc00078e0010 */
[----:B------:R-:W3:Y:S01]  /*12d0*/  @!P1 LDG.E.U16 R16, desc[UR6][R16.64] ;  /* 0x0000000610109981 */ /* 0x000ee2000c1e1500 */
[----:B-1----:R-:W-:Y:S02]  /*12e0*/  @!P0 IMAD.WIDE.U32 R22, R23, 0x2, R8 ;  /* 0x0000000217168825 */ /* 0x002fe400078e0008 */
[----:B------:R-:W0:Y:S04]  /*12f0*/  LDC.64 R8, c[0x0][0x390] ;  /* 0x0000e400ff087b82 */ /* 0x000e280000000a00 */
[----:B------:R-:W4:Y:S01]  /*1300*/  @!P0 LDG.E.U16 R22, desc[UR6][R22.64] ;  /* 0x0000000616168981 */ /* 0x000f22000c1e1500 */
[----:B--2---:R-:W-:-:S06]  /*1310*/  @!P3 IMAD.WIDE.U32 R10, R19, 0x2, R10 ;  /* 0x00000002130ab825 */ /* 0x004fcc00078e000a */
[----:B------:R-:W2:Y:S01]  /*1320*/  @!P3 LDG.E.U16 R10, desc[UR6][R10.64] ;  /* 0x000000060a0ab981 */ /* 0x000ea2000c1e1500 */
[----:B------:R-:W-:Y:S01]  /*1330*/  IMAD.MOV.U32 R19, RZ, RZ, RZ ;  /* 0x000000ffff137224 */ /* 0x000fe200078e00ff */
[----:B------:R-:W-:-:S05]  /*1340*/  @!P3 MOV R19, 0x1 ;  /* 0x000000010013b802 */ /* 0x000fca0000000f00 */
[----:B------:R-:W-:-:S05]  /*1350*/  IMAD.SHL.U32 R19, R19, 0x4, RZ ;  /* 0x0000000413137824 */ /* 0x000fca00078e00ff */
[C---:B------:R-:W-:Y:S02]  /*1360*/  ISETP.EQ.AND P6, PT, R19.reuse, 0x8, !P0 ;  /* 0x000000081300780c */ /* 0x040fe400047c2270 */
[C---:B------:R-:W-:Y:S01]  /*1370*/  ISETP.EQ.AND P2, PT, R19.reuse, 0x4, !P0 ;  /* 0x000000041300780c */ /* 0x040fe20004742270 */
[----:B------:R-:W-:Y:S01]  /*1380*/  IMAD R14, R14, 0x8, R15 ;  /* 0x000000080e0e7824 */ /* 0x000fe200078e020f */
[----:B------:R-:W-:Y:S02]  /*1390*/  IADD3 R15, PT, PT, R0, 0x48, RZ ;  /* 0x00000048000f7810 */ /* 0x000fe40007ffe0ff */
[C---:B------:R-:W-:Y:S02]  /*13a0*/  ISETP.EQ.AND P5, PT, R19.reuse, -0x10, !P0 ;  /* 0xfffffff01300780c */ /* 0x040fe400047a2270 */
[----:B------:R-:W-:Y:S01]  /*13b0*/  ISETP.EQ.AND P4, PT, R19, -0xc, !P0 ;  /* 0xfffffff41300780c */ /* 0x000fe20004782270 */
[----:B------:R-:W-:Y:S01]  /*13c0*/  BSSY.RECONVERGENT B0, `(.L_x_8) ;  /* 0x0000030000007945 */ /* 0x000fe20003800200 */
[----:B---3--:R-:W-:-:S02]  /*13d0*/  @!P1 IMAD.U32 R13, R16, 0x10000, RZ ;  /* 0x00010000100d9824 */ /* 0x008fc400078e00ff */
[----:B----4-:R-:W-:-:S04]  /*13e0*/  @!P0 IMAD.U32 R22, R22, 0x10000, RZ ;  /* 0x0001000016168824 */ /* 0x010fc800078e00ff */
[----:B------:R-:W-:Y:S01]  /*13f0*/  @P6 IMAD.MOV.U32 R18, RZ, RZ, R22 ;  /* 0x000000ffff126224 */ /* 0x000fe200078e0016 */
[----:B------:R-:W-:Y:S01]  /*1400*/  ISETP.GE.AND P6, PT, R15, UR4, PT ;  /* 0x000000040f007c0c */ /* 0x000fe2000bfc6270 */
[----:B------:R-:W-:Y:S01]  /*1410*/  @!P1 IMAD.MOV.U32 R2, RZ, RZ, R13 ;  /* 0x000000ffff029224 */ /* 0x000fe200078e000d */
[----:B------:R-:W-:Y:S01]  /*1420*/  ISETP.EQ.AND P1, PT, R19, 0xc, !P0 ;  /* 0x0000000c1300780c */ /* 0x000fe20004722270 */
[----:B--2---:R-:W-:Y:S01]  /*1430*/  @!P3 IMAD.IADD R2, R13, 0x1, R10 ;  /* 0x000000010d02b824 */ /* 0x004fe200078e020a */
[----:B------:R-:W-:Y:S01]  /*1440*/  ISETP.LT.OR P6, PT, R15, RZ, P6 ;  /* 0x000000ff0f00720c */ /* 0x000fe200037c1670 */
[----:B------:R-:W-:Y:S01]  /*1450*/  @P2 IMAD.MOV.U32 R3, RZ, RZ, R22 ;  /* 0x000000ffff032224 */ /* 0x000fe200078e0016 */
[C---:B------:R-:W-:Y:S02]  /*1460*/  ISETP.EQ.AND P3, PT, R19.reuse, -0x8, !P0 ;  /* 0xfffffff81300780c */ /* 0x040fe40004762270 */
[C---:B------:R-:W-:Y:S02]  /*1470*/  ISETP.EQ.AND P2, PT, R19.reuse, -0x4, !P0 ;  /* 0xfffffffc1300780c */ /* 0x040fe40004742270 */
[----:B------:R-:W-:Y:S01]  /*1480*/  ISETP.EQ.AND P0, PT, R19, RZ, !P0 ;  /* 0x000000ff1300720c */ /* 0x000fe20004702270 */
[----:B------:R-:W-:-:S02]  /*1490*/  VIADD R13, R14, 0x40 ;  /* 0x000000400e0d7836 */ /* 0x000fc40000000000 */
[--C-:B------:R-:W-:Y:S02]  /*14a0*/  @P5 IMAD.MOV.U32 R4, RZ, RZ, R22.reuse ;  /* 0x000000ffff045224 */ /* 0x100fe400078e0016 */
[----:B------:R-:W-:Y:S01]  /*14b0*/  IMAD R13, R12, 0x80, R13 ;  /* 0x000000800c0d7824 */ /* 0x000fe200078e020d */
[----:B------:R-:W-:Y:S01]  /*14c0*/  @P1 MOV R20, R22 ;  /* 0x0000001600141202 */ /* 0x000fe20000000f00 */
[--C-:B------:R-:W-:Y:S02]  /*14d0*/  @P4 IMAD.MOV.U32 R5, RZ, RZ, R22.reuse ;  /* 0x000000ffff054224 */ /* 0x100fe400078e0016 */
[--C-:B------:R-:W-:Y:S02]  /*14e0*/  @P3 IMAD.MOV.U32 R6, RZ, RZ, R22.reuse ;  /* 0x000000ffff063224 */ /* 0x100fe400078e0016 */
[--C-:B------:R-:W-:Y:S02]  /*14f0*/  @P2 IMAD.MOV.U32 R7, RZ, RZ, R22.reuse ;  /* 0x000000ffff072224 */ /* 0x100fe400078e0016 */
[----:B------:R-:W-:Y:S01]  /*1500*/  @P0 IMAD.MOV.U32 R2, RZ, RZ, R22 ;  /* 0x000000ffff020224 */ /* 0x000fe200078e0016 */
[----:B0-----:R-:W-:Y:S06]  /*1510*/  @P6 BRA `(.L_x_9) ;  /* 0x0000000000686947 */ /* 0x001fec0003800000 */
[----:B------:R-:W0:Y:S02]  /*1520*/  LDC.64 R10, c[0x0][0x388] ;  /* 0x0000e200ff0a7b82 */ /* 0x000e240000000a00 */
[----:B0-----:R-:W-:-:S06]  /*1530*/  IMAD.WIDE.U32 R10, R15, 0x2, R10 ;  /* 0x000000020f0a7825 */ /* 0x001fcc00078e000a */
[----:B------:R-:W2:Y:S01]  /*1540*/  LDG.E.U16 R10, desc[UR6][R10.64] ;  /* 0x000000060a0a7981 */ /* 0x000ea2000c1e1500 */
[C---:B------:R-:W-:Y:S02]  /*1550*/  ISETP.EQ.AND P3, PT, R19.reuse, -0x10, PT ;  /* 0xfffffff01300780c */ /* 0x040fe40003f62270 */
[C---:B------:R-:W-:Y:S02]  /*1560*/  ISETP.EQ.AND P2, PT, R19.reuse, -0xc, PT ;  /* 0xfffffff41300780c */ /* 0x040fe40003f42270 */
[C---:B------:R-:W-:Y:S02]  /*1570*/  ISETP.EQ.AND P1, PT, R19.reuse, -0x8, PT ;  /* 0xfffffff81300780c */ /* 0x040fe40003f22270 */
[C---:B------:R-:W-:Y:S02]  /*1580*/  ISETP.EQ.AND P0, PT, R19.reuse, -0x4, PT ;  /* 0xfffffffc1300780c */ /* 0x040fe40003f02270 */
[C---:B------:R-:W-:Y:S02]  /*1590*/  ISETP.EQ.AND P5, PT, R19.reuse, RZ, PT ;  /* 0x000000ff1300720c */ /* 0x040fe40003fa2270 */
[----:B------:R-:W-:-:S02]  /*15a0*/  ISETP.EQ.AND P4, PT, R19, 0x4, PT ;  /* 0x000000041300780c */ /* 0x000fc40003f82270 */
[----:B------:R-:W-:Y:S02]  /*15b0*/  ISETP.EQ.AND P6, PT, R19, 0x8, PT ;  /* 0x000000081300780c */ /* 0x000fe40003fc2270 */
[----:B------:R-:W-:Y:S01]  /*15c0*/  @P3 MOV R15, R4 ;  /* 0x00000004000f3202 */ /* 0x000fe20000000f00 */
[----:B------:R-:W-:Y:S02]  /*15d0*/  @P2 IMAD.MOV.U32 R15, RZ, RZ, R5 ;  /* 0x000000ffff0f2224 */ /* 0x000fe400078e0005 */
[----:B------:R-:W-:Y:S02]  /*15e0*/  @P1 IMAD.MOV.U32 R15, RZ, RZ, R6 ;  /* 0x000000ffff0f1224 */ /* 0x000fe400078e0006 */
[----:B------:R-:W-:Y:S02]  /*15f0*/  @P0 IMAD.MOV.U32 R15, RZ, RZ, R7 ;  /* 0x000000ffff0f0224 */ /* 0x000fe400078e0007 */
[----:B------:R-:W-:Y:S02]  /*1600*/  @P5 IMAD.MOV.U32 R15, RZ, RZ, R2 ;  /* 0x000000ffff0f5224 */ /* 0x000fe400078e0002 */
[----:B------:R-:W-:-:S02]  /*1610*/  @P4 IMAD.MOV.U32 R15, RZ, RZ, R3 ;  /* 0x000000ffff0f4224 */ /* 0x000fc400078e0003 */
[----:B------:R-:W-:Y:S02]  /*1620*/  @P6 MOV R15, R18 ;  /* 0x00000012000f6202 */ /* 0x000fe40000000f00 */
[----:B------:R-:W-:-:S13]  /*1630*/  ISETP.EQ.AND P6, PT, R19, 0xc, PT ;  /* 0x0000000c1300780c */ /* 0x000fda0003fc2270 */
[----:B------:R-:W-:-:S05]  /*1640*/  @P6 IMAD.MOV.U32 R15, RZ, RZ, R20 ;  /* 0x000000ffff0f6224 */ /* 0x000fca00078e0014 */
[----:B--2---:R-:W-:-:S04]  /*1650*/  LOP3.LUT R10, R15, R10, RZ, 0xfc, !PT ;  /* 0x0000000a0f0a7212 */ /* 0x004fc800078efcff */
[----:B------:R-:W-:Y:S01]  /*1660*/  @P1 MOV R6, R10 ;  /* 0x0000000a00061202 */ /* 0x000fe20000000f00 */
[--C-:B------:R-:W-:Y:S02]  /*1670*/  @P5 IMAD.MOV.U32 R2, RZ, RZ, R10.reuse ;  /* 0x000000ffff025224 */ /* 0x100fe400078e000a */
[--C-:B------:R-:W-:Y:S02]  /*1680*/  @P4 IMAD.MOV.U32 R3, RZ, RZ, R10.reuse ;  /* 0x000000ffff034224 */ /* 0x100fe400078e000a */
[--C-:B------:R-:W-:Y:S02]  /*1690*/  @P3 IMAD.MOV.U32 R4, RZ, RZ, R10.reuse ;  /* 0x000000ffff043224 */ /* 0x100fe400078e000a */
[--C-:B------:R-:W-:Y:S02]  /*16a0*/  @P2 IMAD.MOV.U32 R5, RZ, RZ, R10.reuse ;  /* 0x000000ffff052224 */ /* 0x100fe400078e000a */
[----:B------:R-:W-:-:S07]  /*16b0*/  @P0 IMAD.MOV.U32 R7, RZ, RZ, R10 ;  /* 0x000000ffff070224 */ /* 0x000fce00078e000a */
.L_x_9:
[----:B------:R-:W-:Y:S05]  /*16c0*/  BSYNC.RECONVERGENT B0 ;  /* 0x0000000000007941 */ /* 0x000fea0003800200 */
.L_x_8:
[----:B------:R-:W-:Y:S01]  /*16d0*/  UIMAD UR4, UR8, UR9, URZ ;  /* 0x00000009080472a4 */ /* 0x000fe2000f8e02ff */
[C---:B------:R-:W-:Y:S01]  /*16e0*/  VIADD R21, R13.reuse, 0xffffffc0 ;  /* 0xffffffc00d157836 */ /* 0x040fe20000000000 */
[----:B------:R-:W0:Y:S01]  /*16f0*/  LDC.64 R14, c[0x0][0x398] ;  /* 0x0000e600ff0e7b82 */ /* 0x000e220000000a00 */
[C---:B------:R-:W-:Y:S02]  /*1700*/  VIADD R0, R13.reuse, 0xffffffc1 ;  /* 0xffffffc10d007836 */ /* 0x040fe40000000000 */
[----:B------:R-:W-:Y:S01]  /*1710*/  VIADD R12, R13, 0x1 ;  /* 0x000000010d0c7836 */ /* 0x000fe20000000000 */
[C---:B------:R-:W-:Y:S01]  /*1720*/  ISETP.GE.AND P0, PT, R21.reuse, UR4, PT ;  /* 0x0000000415007c0c */ /* 0x040fe2000bf06270 */
[--C-:B------:R-:W-:Y:S01]  /*1730*/  IMAD.WIDE.U32 R16, R21, 0x4, R8.reuse ;  /* 0x0000000415107825 */ /* 0x100fe200078e0008 */
[----:B------:R-:W-:Y:S02]  /*1740*/  ISETP.GE.AND P1, PT, R0, UR4, PT ;  /* 0x0000000400007c0c */ /* 0x000fe4000bf26270 */
[C---:B------:R-:W-:Y:S01]  /*1750*/  ISETP.GE.AND P2, PT, R13.reuse, UR4, PT ;  /* 0x000000040d007c0c */ /* 0x040fe2000bf46270 */
[----:B------:R-:W-:Y:S01]  /*1760*/  IMAD.WIDE.U32 R18, R13, 0x4, R8 ;  /* 0x000000040d127825 */ /* 0x000fe200078e0008 */
[----:B------:R-:W-:-:S02]  /*1770*/  ISETP.GE.AND P3, PT, R12, UR4, PT ;  /* 0x000000040c007c0c */ /* 0x000fc4000bf66270 */
[C---:B------:R-:W-:Y:S02]  /*1780*/  ISETP.GT.AND P0, PT, R21.reuse, -0x1, !P0 ;  /* 0xffffffff1500780c */ /* 0x040fe40004704270 */
[----:B------:R-:W-:Y:S02]  /*1790*/  ISETP.GT.AND P1, PT, R21, -0x2, !P1 ;  /* 0xfffffffe1500780c */ /* 0x000fe40004f24270 */
[----:B------:R-:W-:Y:S02]  /*17a0*/  ISETP.GT.AND P2, PT, R13, -0x1, !P2 ;  /* 0xffffffff0d00780c */ /* 0x000fe40005744270 */
[----:B------:R-:W-:-:S07]  /*17b0*/  ISETP.GT.AND P3, PT, R12, -0x1, !P3 ;  /* 0xffffffff0c00780c */ /* 0x000fce0005f64270 */
[----:B------:R-:W2:Y:S04]  /*17c0*/  @P0 LDG.E R8, desc[UR6][R16.64] ;  /* 0x0000000610080981 */ /* 0x000ea8000c1e1900 */
[----:B------:R-:W2:Y:S04]  /*17d0*/  @P1 LDG.E R9, desc[UR6][R16.64+0x4] ;  /* 0x0000040610091981 */ /* 0x000ea8000c1e1900 */
[----:B------:R-:W2:Y:S04]  /*17e0*/  @P2 LDG.E R10, desc[UR6][R18.64] ;  /* 0x00000006120a2981 */ /* 0x000ea8000c1e1900 */
[----:B------:R-:W2:Y:S02]  /*17f0*/  @P3 LDG.E R11, desc[UR6][R18.64+0x4] ;  /* 0x00000406120b3981 */ /* 0x000ea4000c1e1900 */
[----:B--2---:R-:W-:Y:S01]  /*1800*/  HMMA.16816.F32.BF16 R8, R4, R2, R8 ;  /* 0x000000020408723c */ /* 0x004fe20000041808 */
        /* <DEDUP_REMOVED lines=8> */
.L_x_10:
        /* <DEDUP_REMOVED lines=15> */
.L_x_21:


//--------------------- .text._Z31mma_kernel_m16n8k16_ptx_f16_f16ILi16ELi8ELi16EEvP6__halfS1_S1_S1_iiiiii --------------------------
	.section	.text._Z31mma_kernel_m16n8k16_ptx_f16_f16ILi16ELi8ELi16EEvP6__halfS1_S1_S1_iiiiii,"ax",@progbits
	.align	128
        .global         _Z31mma_kernel_m16n8k16_ptx_f16_f16ILi16ELi8ELi16EEvP6__halfS1_S1_S1_iiiiii
        .type           _Z31mma_kernel_m16n8k16_ptx_f16_f16ILi16ELi8ELi16EEvP6__halfS1_S1_S1_iiiiii,@function
        .size           _Z31mma_kernel_m16n8k16_ptx_f16_f16ILi16ELi8ELi16EEvP6__halfS1_S1_S1_iiiiii,(.L_x_22 - _Z31mma_kernel_m16n8k16_ptx_f16_f16ILi16ELi8ELi16EEvP6__halfS1_S1_S1_iiiiii)
        .other          _Z31mma_kernel_m16n8k16_ptx_f16_f16ILi16ELi8ELi16EEvP6__halfS1_S1_S1_iiiiii,@"STO_CUDA_ENTRY STV_DEFAULT"
_Z31mma_kernel_m16n8k16_ptx_f16_f16ILi16ELi8ELi16EEvP6__halfS1_S1_S1_iiiiii:
.text._Z31mma_kernel_m16n8k16_ptx_f16_f16ILi16ELi8ELi16EEvP6__halfS1_S1_S1_iiiiii:
[----:B------:R-:W0:Y:S08]  /*0000*/  LDC R1, c[0x0][0x37c] ;  /* 0x0000df00ff017b82 */ /* 0x000e300000000800 */
[----:B------:R-:W1:Y:S01]  /*0010*/  LDC R17, c[0x0][0x3ac] ;  /* 0x0000eb00ff117b82 */ /* 0x000e620000000800 */
[----:B------:R-:W2:Y:S01]  /*0020*/  S2R R19, SR_TID.X ;  /* 0x0000000000137919 */ /* 0x000ea20000002100 */
[----:B------:R-:W3:Y:S01]  /*0030*/  LDCU UR5, c[0x0][0x3a0] ;  /* 0x00007400ff0577ac */ /* 0x000ee20008000800 */
[----:B------:R-:W4:Y:S05]  /*0040*/  LDCU UR6, c[0x0][0x3a4] ;  /* 0x00007480ff0677ac */ /* 0x000f2a0008000800 */
[----:B------:R-:W5:Y:S01]  /*0050*/  LDC R0, c[0x0][0x3b0] ;  /* 0x0000ec00ff007b82 */ /* 0x000f620000000800 */
[----:B------:R-:W0:Y:S07]  /*0060*/  LDCU.64 UR8, c[0x0][0x358] ;  /* 0x00006b00ff0877ac */ /* 0x000e2e0008000a00 */
[----:B------:R-:W3:Y:S01]  /*0070*/  LDC R14, c[0x0][0x3b4] ;  /* 0x0000ed00ff0e7b82 */ /* 0x000ee20000000800 */
[----:B-1----:R-:W-:-:S07]  /*0080*/  IABS R18, R17 ;  /* 0x0000001100127213 */ /* 0x002fce0000000000 */
[----:B------:R-:W2:Y:S01]  /*0090*/  S2UR UR4, SR_CTAID.X ;  /* 0x00000000000479c3 */ /* 0x000ea20000002500 */
[----:B------:R-:W1:Y:S01]  /*00a0*/  I2F.RP R21, R18 ;  /* 0x0000001200157306 */ /* 0x000e620000209400 */
[----:B-----5:R-:W-:-:S07]  /*00b0*/  IABS R16, R0 ;  /* 0x0000000000107213 */ /* 0x020fce0000000000 */
[----:B------:R-:W5:Y:S01]  /*00c0*/  I2F.RP R22, R16 ;  /* 0x0000001000167306 */ /* 0x000f620000209400 */
[----:B---3--:R-:W-:-:S07]  /*00d0*/  IABS R15, R14 ;  /* 0x0000000e000f7213 */ /* 0x008fce0000000000 */
[----:B-1----:R-:W1:Y:S08]  /*00e0*/  MUFU.RCP R21, R21 ;  /* 0x0000001500157308 */ /* 0x002e700000001000 */
[----:B-----5:R-:W3:Y:S08]  /*00f0*/  MUFU.RCP R10, R22 ;  /* 0x00000016000a7308 */ /* 0x020ef00000001000 */
[----:B------:R-:W-:Y:S01]  /*0100*/  I2F.RP R20, R15 ;  /* 0x0000000f00147306 */ /* 0x000fe20000209400 */
[----:B-1----:R-:W-:-:S07]  /*0110*/  VIADD R13, R21, 0xffffffe ;  /* 0x0ffffffe150d7836 */ /* 0x002fce0000000000 */
[----:B------:R-:W1:Y:S01]  /*0120*/  F2I.FTZ.U32.TRUNC.NTZ R13, R13 ;  /* 0x0000000d000d7305 */ /* 0x000e62000021f000 */
[----:B---3--:R-:W-:Y:S02]  /*0130*/  VIADD R11, R10, 0xffffffe ;  /* 0x0ffffffe0a0b7836 */ /* 0x008fe40000000000 */
[----:B------:R-:W2:Y:S05]  /*0140*/  LDC R10, c[0x0][0x360] ;  /* 0x0000d800ff0a7b82 */ /* 0x000eaa0000000800 */
[----:B------:R-:W3:Y:S01]  /*0150*/  F2I.FTZ.U32.TRUNC.NTZ R11, R11 ;  /* 0x0000000b000b7305 */ /* 0x000ee2000021f000 */
[----:B-1----:R-:W-:-:S07]  /*0160*/  IMAD.MOV R12, RZ, RZ, -R13 ;  /* 0x000000ffff0c7224 */ /* 0x002fce00078e0a0d */
[----:B------:R-:W1:Y:S01]  /*0170*/  MUFU.RCP R20, R20 ;  /* 0x0000001400147308 */ /* 0x000e620000001000 */
[----:B------:R-:W-:Y:S02]  /*0180*/  IMAD R21, R12, R18, RZ ;  /* 0x000000120c157224 */ /* 0x000fe400078e02ff */
[----:B------:R-:W-:-:S04]  /*0190*/  IMAD.MOV.U32 R12, RZ, RZ, RZ ;  /* 0x000000ffff0c7224 */ /* 0x000fc800078e00ff */
[----:B------:R-:W-:-:S04]  /*01a0*/  IMAD.HI.U32 R12, R13, R21, R12 ;  /* 0x000000150d0c7227 */ /* 0x000fc800078e000c */
[----:B---3--:R-:W-:Y:S02]  /*01b0*/  IMAD.MOV R13, RZ, RZ, -R11 ;  /* 0x000000ffff0d7224 */ /* 0x008fe400078e0a0b */
[----:B--2---:R-:W-:Y:S01]  /*01c0*/  IMAD R19, R10, UR4, R19 ;  /* 0x000000040a137c24 */ /* 0x004fe2000f8e0213 */
[----:B------:R-:W2:Y:S01]  /*01d0*/  LDCU UR4, c[0x0][0x3a8] ;  /* 0x00007500ff0477ac */ /* 0x000ea20008000800 */
[----:B-1----:R-:W-:Y:S02]  /*01e0*/  VIADD R21, R20, 0xffffffe ;  /* 0x0ffffffe14157836 */ /* 0x002fe40000000000 */
[----:B------:R-:W-:Y:S01]  /*01f0*/  IMAD R23, R13, R16, RZ ;  /* 0x000000100d177224 */ /* 0x000fe200078e02ff */
[----:B------:R-:W-:Y:S01]  /*0200*/  SHF.R.S32.HI R22, RZ, 0x1f, R19 ;  /* 0x0000001fff167819 */ /* 0x000fe20000011413 */
[----:B------:R-:W1:Y:S01]  /*0210*/  F2I.FTZ.U32.TRUNC.NTZ R13, R21 ;  /* 0x00000015000d7305 */ /* 0x000e62000021f000 */
[----:B------:R-:W-:Y:S02]  /*0220*/  IMAD.MOV.U32 R10, RZ, RZ, RZ ;  /* 0x000000ffff0a7224 */ /* 0x000fe400078e00ff */
[----:B------:R-:W-:-:S02]  /*0230*/  LEA.HI R22, R22, R19, RZ, 0x5 ;  /* 0x0000001316167211 */ /* 0x000fc400078f28ff */
[----:B------:R-:W-:Y:S02]  /*0240*/  IMAD.HI.U32 R10, R11, R23, R10 ;  /* 0x000000170b0a7227 */ /* 0x000fe400078e000a */
[----:B------:R-:W-:Y:S02]  /*0250*/  SHF.R.S32.HI R20, RZ, 0x5, R22 ;  /* 0x00000005ff147819 */ /* 0x000fe40000011416 */
[----:B------:R-:W-:Y:S02]  /*0260*/  LOP3.LUT R22, R22, 0xffe0, RZ, 0xc0, !PT ;  /* 0x0000ffe016167812 */ /* 0x000fe400078ec0ff */
[----:B------:R-:W-:Y:S02]  /*0270*/  IABS R11, R20 ;  /* 0x00000014000b7213 */ /* 0x000fe40000000000 */
[----:B------:R-:W-:Y:S01]  /*0280*/  ISETP.GE.AND P1, PT, R20, RZ, PT ;  /* 0x000000ff1400720c */ /* 0x000fe20003f26270 */
[----:B------:R-:W-:Y:S01]  /*0290*/  IMAD.IADD R22, R19, 0x1, -R22 ;  /* 0x0000000113167824 */ /* 0x000fe200078e0a16 */
[----:B--2---:R-:W-:Y:S01]  /*02a0*/  UIMAD UR7, UR4, UR5, URZ ;  /* 0x00000005040772a4 */ /* 0x004fe2000f8e02ff */
[----:B-1----:R-:W-:-:S02]  /*02b0*/  IMAD.MOV R24, RZ, RZ, -R13 ;  /* 0x000000ffff187224 */ /* 0x002fc400078e0a0d */
[----:B------:R-:W-:-:S04]  /*02c0*/  IMAD.HI.U32 R21, R12, R11, RZ ;  /* 0x0000000b0c157227 */ /* 0x000fc800078e00ff */
[----:B------:R-:W-:Y:S02]  /*02d0*/  IMAD R19, R24, R15, RZ ;  /* 0x0000000f18137224 */ /* 0x000fe400078e02ff */
[----:B------:R-:W-:Y:S02]  /*02e0*/  IMAD.MOV.U32 R12, RZ, RZ, RZ ;  /* 0x000000ffff0c7224 */ /* 0x000fe400078e00ff */
[----:B------:R-:W-:Y:S02]  /*02f0*/  IMAD.MOV R21, RZ, RZ, -R21 ;  /* 0x000000ffff157224 */ /* 0x000fe400078e0a15 */
[----:B------:R-:W-:Y:S01]  /*0300*/  IMAD.HI.U32 R20, R13, R19, R12 ;  /* 0x000000130d147227 */ /* 0x000fe200078e000c */
[----:B------:R-:W-:-:S03]  /*0310*/  PRMT R12, R22, 0x8880, RZ ;  /* 0x00008880160c7816 */ /* 0x000fc600000000ff */
[----:B------:R-:W-:Y:S01]  /*0320*/  IMAD R13, R18, R21, R11 ;  /* 0x00000015120d7224 */ /* 0x000fe200078e020b */
[----:B------:R-:W-:Y:S01]  /*0330*/  PRMT R12, R12, 0x7710, RZ ;  /* 0x000077100c0c7816 */ /* 0x000fe200000000ff */
[----:B------:R-:W-:-:S03]  /*0340*/  IMAD.HI.U32 R10, R10, R11, RZ ;  /* 0x0000000b0a0a7227 */ /* 0x000fc600078e00ff */
[----:B------:R-:W-:Y:S01]  /*0350*/  SHF.R.U32.HI R12, RZ, 0xd, R12 ;  /* 0x0000000dff0c7819 */ /* 0x000fe2000001160c */
[----:B------:R-:W-:Y:S01]  /*0360*/  IMAD.MOV R10, RZ, RZ, -R10 ;  /* 0x000000ffff0a7224 */ /* 0x000fe200078e0a0a */
[----:B------:R-:W-:Y:S02]  /*0370*/  ISETP.GT.U32.AND P0, PT, R18, R13, PT ;  /* 0x0000000d1200720c */ /* 0x000fe40003f04070 */
[----:B------:R-:W-:-:S05]  /*0380*/  LOP3.LUT R19, R12, 0x3, RZ, 0xc0, !PT ;  /* 0x000000030c137812 */ /* 0x000fca00078ec0ff */
[----:B------:R-:W-:-:S05]  /*0390*/  IMAD.IADD R12, R22, 0x1, R19 ;  /* 0x00000001160c7824 */ /* 0x000fca00078e0213 */
[C---:B------:R-:W-:Y:S01]  /*03a0*/  LOP3.LUT R19, R12.reuse, 0xfffc, RZ, 0xc0, !PT ;  /* 0x0000fffc0c137812 */ /* 0x040fe200078ec0ff */
[----:B------:R-:W-:Y:S01]  /*03b0*/  @!P0 IMAD.IADD R13, R13, 0x1, -R18 ;  /* 0x000000010d0d8824 */ /* 0x000fe200078e0a12 */
[----:B------:R-:W-:Y:S02]  /*03c0*/  ISETP.NE.AND P0, PT, R17, RZ, PT ;  /* 0x000000ff1100720c */ /* 0x000fe40003f05270 */
[----:B------:R-:W-:Y:S01]  /*03d0*/  PRMT R21, R12, 0x8880, RZ ;  /* 0x000088800c157816 */ /* 0x000fe200000000ff */
[----:B------:R-:W-:Y:S01]  /*03e0*/  IMAD.MOV R19, RZ, RZ, -R19 ;  /* 0x000000ffff137224 */ /* 0x000fe200078e0a13 */
[----:B------:R-:W-:Y:S02]  /*03f0*/  ISETP.GT.U32.AND P2, PT, R18, R13, PT ;  /* 0x0000000d1200720c */ /* 0x000fe40003f44070 */
[----:B------:R-:W-:Y:S02]  /*0400*/  SHF.R.S32.HI R21, RZ, 0x2, R21 ;  /* 0x00000002ff157819 */ /* 0x000fe40000011415 */
[----:B------:R-:W-:-:S02]  /*0410*/  PRMT R19, R19, 0x7710, RZ ;  /* 0x0000771013137816 */ /* 0x000fc400000000ff */
[----:B------:R-:W-:-:S03]  /*0420*/  PRMT R21, R21, 0x9910, RZ ;  /* 0x0000991015157816 */ /* 0x000fc600000000ff */
[----:B------:R-:W-:Y:S02]  /*0430*/  IMAD.IADD R22, R22, 0x1, R19 ;  /* 0x0000000116167824 */ /* 0x000fe400078e0213 */
[----:B------:R-:W-:Y:S02]  /*0440*/  IMAD R19, R16, R10, R11 ;  /* 0x0000000a10137224 */ /* 0x000fe400078e020b */
[----:B------:R-:W-:Y:S01]  /*0450*/  @!P2 IMAD.IADD R13, R13, 0x1, -R18 ;  /* 0x000000010d0da824 */ /* 0x000fe200078e0a12 */
[----:B------:R-:W-:Y:S02]  /*0460*/  PRMT R10, R22, 0x8880, RZ ;  /* 0x00008880160a7816 */ /* 0x000fe400000000ff */
[----:B------:R-:W-:Y:S01]  /*0470*/  ISETP.GT.U32.AND P2, PT, R16, R19, PT ;  /* 0x000000131000720c */ /* 0x000fe20003f44070 */
[----:B------:R-:W-:Y:S02]  /*0480*/  IMAD.MOV.U32 R23, RZ, RZ, R13 ;  /* 0x000000ffff177224 */ /* 0x000fe400078e000d */
[----:B------:R-:W-:Y:S01]  /*0490*/  IMAD.SHL.U32 R10, R10, 0x2, RZ ;  /* 0x000000020a0a7824 */ /* 0x000fe200078e00ff */
[----:B------:R-:W1:Y:S01]  /*04a0*/  LDC.64 R12, c[0x0][0x380] ;  /* 0x0000e000ff0c7b82 */ /* 0x000e620000000a00 */
[----:B------:R-:W-:Y:S01]  /*04b0*/  @!P1 IMAD.MOV R23, RZ, RZ, -R23 ;  /* 0x000000ffff179224 */ /* 0x000fe200078e0a17 */
[----:B------:R-:W-:-:S05]  /*04c0*/  @!P0 LOP3.LUT R23, RZ, R17, RZ, 0x33, !PT ;  /* 0x00000011ff178212 */ /* 0x000fca00078e33ff */
[----:B------:R-:W-:Y:S02]  /*04d0*/  IMAD R18, R23, 0x100, R10 ;  /* 0x0000010017127824 */ /* 0x000fe400078e020a */
[----:B------:R-:W-:Y:S02]  /*04e0*/  @!P2 IMAD.IADD R19, R19, 0x1, -R16 ;  /* 0x000000011313a824 */ /* 0x000fe400078e0a10 */
[----:B------:R-:W-:Y:S02]  /*04f0*/  IMAD R23, R21, 0x10, R18 ;  /* 0x0000001015177824 */ /* 0x000fe400078e0212 */
[----:B------:R-:W-:Y:S01]  /*0500*/  IMAD.HI.U32 R18, R20, R11, RZ ;  /* 0x0000000b14127227 */ /* 0x000fe200078e00ff */
[----:B------:R-:W-:Y:S02]  /*0510*/  ISETP.GT.U32.AND P0, PT, R16, R19, PT ;  /* 0x000000131000720c */ /* 0x000fe40003f04070 */
[----:B------:R-:W-:Y:S01]  /*0520*/  ISETP.GE.AND P4, PT, R23, UR7, PT ;  /* 0x0000000717007c0c */ /* 0x000fe2000bf86270 */
[----:B------:R-:W-:Y:S01]  /*0530*/  IMAD.MOV R18, RZ, RZ, -R18 ;  /* 0x000000ffff127224 */ /* 0x000fe200078e0a12 */
[----:B------:R-:W-:-:S02]  /*0540*/  LOP3.LUT R22, R22, 0xffff, RZ, 0xc0, !PT ;  /* 0x0000ffff16167812 */ /* 0x000fc400078ec0ff */
[----:B------:R-:W-:Y:S01]  /*0550*/  ISETP.LT.OR P4, PT, R23, RZ, P4 ;  /* 0x000000ff1700720c */ /* 0x000fe20002781670 */
[----:B------:R-:W-:-:S06]  /*0560*/  IMAD R18, R15, R18, R11 ;  /* 0x000000120f127224 */ /* 0x000fcc00078e020b */
[----:B------:R-:W-:Y:S01]  /*0570*/  @!P0 IMAD.IADD R19, R19, 0x1, -R16 ;  /* 0x0000000113138824 */ /* 0x000fe200078e0a10 */
[----:B------:R-:W-:Y:S01]  /*0580*/  ISETP.NE.AND P0, PT, R0, RZ, PT ;  /* 0x000000ff0000720c */ /* 0x000fe20003f05270 */
[----:B----4-:R-:W-:Y:S01]  /*0590*/  UIMAD UR4, UR4, UR6, URZ ;  /* 0x00000006040472a4 */ /* 0x010fe2000f8e02ff */
[----:B------:R-:W-:Y:S01]  /*05a0*/  ISETP.GT.U32.AND P2, PT, R15, R18, PT ;  /* 0x000000120f00720c */ /* 0x000fe20003f44070 */
[----:B------:R-:W-:Y:S02]  /*05b0*/  @!P1 IMAD.MOV R19, RZ, RZ, -R19 ;  /* 0x000000ffff139224 */ /* 0x000fe400078e0a13 */
[----:B-1----:R-:W-:-:S05]  /*05c0*/  IMAD.WIDE.U32 R16, R23, 0x2, R12 ;  /* 0x0000000217107825 */ /* 0x002fca00078e000c */
[----:B0-----:R-:W2:Y:S03]  /*05d0*/  @!P4 LDG.E.U16 R11, desc[UR8][R16.64] ;  /* 0x00000008100bc981 */ /* 0x001ea6000c1e1500 */
[----:B------:R-:W-:Y:S01]  /*05e0*/  @!P0 LOP3.LUT R19, RZ, R0, RZ, 0x33, !PT ;  /* 0x00000000ff138212 */ /* 0x000fe200078e33ff */
[----:B------:R-:W-:Y:S02]  /*05f0*/  VIADD R0, R23, 0x81 ;  /* 0x0000008117007836 */ /* 0x000fe40000000000 */
[----:B------:R-:W-:Y:S02]  /*0600*/  @!P2 IMAD.IADD R18, R18, 0x1, -R15 ;  /* 0x000000011212a824 */ /* 0x000fe400078e0a0f */
[----:B------:R-:W-:Y:S01]  /*0610*/  IMAD R19, R19, 0x80, R21 ;  /* 0x0000008013137824 */ /* 0x000fe200078e0215 */
[----:B------:R-:W-:Y:S02]  /*0620*/  ISETP.GE.AND P3, PT, R0, UR7, PT ;  /* 0x0000000700007c0c */ /* 0x000fe4000bf66270 */
[----:B------:R-:W-:-:S02]  /*0630*/  ISETP.GT.U32.AND P2, PT, R15, R18, PT ;  /* 0x000000120f00720c */ /* 0x000fc40003f44070 */
[----:B------:R-:W-:Y:S01]  /*0640*/  ISETP.LT.OR P3, PT, R0, RZ, P3 ;  /* 0x000000ff0000720c */ /* 0x000fe20001f61670 */
[----:B------:R-:W-:-:S05]  /*0650*/  VIADD R0, R23, 0x1 ;  /* 0x0000000117007836 */ /* 0x000fca0000000000 */
[----:B------:R-:W-:Y:S02]  /*0660*/  ISETP.GE.AND P5, PT, R0, UR7, PT ;  /* 0x0000000700007c0c */ /* 0x000fe4000bfa6270 */
[----:B------:R-:W-:Y:S01]  /*0670*/  PRMT R0, R22, 0x8880, RZ ;  /* 0x0000888016007816 */ /* 0x000fe200000000ff */
[C---:B------:R-:W-:Y:S01]  /*0680*/  VIADD R27, R23.reuse, 0x8 ;  /* 0x00000008171b7836 */ /* 0x040fe20000000000 */
[C---:B------:R-:W-:Y:S01]  /*0690*/  ISETP.LT.OR P5, PT, R23.reuse, -0x1, P5 ;  /* 0xffffffff1700780c */ /* 0x040fe20002fa1670 */
[----:B------:R-:W-:Y:S01]  /*06a0*/  @!P2 IMAD.IADD R18, R18, 0x1, -R15 ;  /* 0x000000011212a824 */ /* 0x000fe200078e0a0f */
[----:B------:R-:W-:Y:S01]  /*06b0*/  ISETP.NE.AND P2, PT, R14, RZ, PT ;  /* 0x000000ff0e00720c */ /* 0x000fe20003f45270 */
[----:B------:R-:W-:Y:S02]  /*06c0*/  VIADD R15, R23, 0x80 ;  /* 0x00000080170f7836 */ /* 0x000fe40000000000 */
[----:B------:R-:W-:Y:S02]  /*06d0*/  IMAD R0, R0, 0x10, R19 ;  /* 0x0000001000007824 */ /* 0x000fe400078e0213 */
[C---:B------:R-:W-:Y:S01]  /*06e0*/  IMAD.WIDE.U32 R24, R15.reuse, 0x2, R12 ;  /* 0x000000020f187825 */ /* 0x040fe200078e000c */
[----:B------:R-:W-:-:S02]  /*06f0*/  ISETP.GE.AND P0, PT, R15, UR7, PT ;  /* 0x000000070f007c0c */ /* 0x000fc4000bf06270 */
[C---:B------:R-:W-:Y:S01]  /*0700*/  ISETP.GE.AND P6, PT, R0.reuse, UR4, PT ;  /* 0x0000000400007c0c */ /* 0x040fe2000bfc6270 */
[----:B------:R-:W-:Y:S01]  /*0710*/  @!P1 IMAD.MOV R18, RZ, RZ, -R18 ;  /* 0x000000ffff129224 */ /* 0x000fe200078e0a12 */
[----:B------:R-:W-:Y:S01]  /*0720*/  ISETP.LT.OR P0, PT, R15, RZ, P0 ;  /* 0x000000ff0f00720c */ /* 0x000fe20000701670 */
[----:B------:R-:W3:Y:S01]  /*0730*/  @!P3 LDG.E.U16 R20, desc[UR8][R24.64+0x2] ;  /* 0x000002081814b981 */ /* 0x000ee2000c1e1500 */
[----:B------:R-:W-:Y:S02]  /*0740*/  ISETP.LT.OR P6, PT, R0, RZ, P6 ;  /* 0x000000ff0000720c */ /* 0x000fe400037c1670 */
[----:B------:R-:W-:Y:S01]  /*0750*/  @!P2 LOP3.LUT R18, RZ, R14, RZ, 0x33, !PT ;  /* 0x0000000eff12a212 */ /* 0x000fe200078e33ff */
[----:B------:R-:W4:Y:S01]  /*0760*/  @!P5 LDG.E.U16 R17, desc[UR8][R16.64+0x2] ;  /* 0x000002081011d981 */ /* 0x000f22000c1e1500 */
[----:B------:R-:W-:-:S07]  /*0770*/  VIADD R15, R23, 0x9 ;  /* 0x00000009170f7836 */ /* 0x000fce0000000000 */
[----:B------:R0:W5:Y:S02]  /*0780*/  @!P0 LDG.E.U16 R14, desc[UR8][R24.64] ;  /* 0x00000008180e8981 */ /* 0x000164000c1e1500 */
[----:B0-----:R-:W0:Y:S02]  /*0790*/  @!P6 LDC.64 R24, c[0x0][0x388] ;  /* 0x0000e200ff18eb82 */ /* 0x001e240000000a00 */
[----:B0-----:R-:W-:-:S06]  /*07a0*/  @!P6 IMAD.WIDE.U32 R28, R0, 0x2, R24 ;  /* 0x00000002001ce825 */ /* 0x001fcc00078e0018 */
[----:B------:R-:W3:Y:S01]  /*07b0*/  @!P6 LDG.E.U16 R28, desc[UR8][R28.64] ;  /* 0x000000081c1ce981 */ /* 0x000ee2000c1e1500 */
[----:B------:R-:W-:-:S04]  /*07c0*/  ISETP.GE.AND P1, PT, R15, UR7, PT ;  /* 0x000000070f007c0c */ /* 0x000fc8000bf26270 */
[----:B------:R-:W-:Y:S01]  /*07d0*/  ISETP.LT.OR P1, PT, R15, RZ, P1 ;  /* 0x000000ff0f00720c */ /* 0x000fe20000f21670 */
[----:B------:R-:W-:Y:S01]  /*07e0*/  VIADD R15, R0, 0x40 ;  /* 0x00000040000f7836 */ /* 0x000fe20000000000 */
[----:B------:R-:W-:-:S04]  /*07f0*/  ISETP.GE.AND P2, PT, R27, UR7, PT ;  /* 0x000000071b007c0c */ /* 0x000fc8000bf46270 */
[C---:B------:R-:W-:Y:S01]  /*0800*/  ISETP.LT.OR P2, PT, R27.reuse, RZ, P2 ;  /* 0x000000ff1b00720c */ /* 0x040fe20001741670 */
[----:B------:R-:W-:-:S12]  /*0810*/  IMAD.WIDE.U32 R26, R27, 0x2, R12 ;  /* 0x000000021b1a7825 */ /* 0x000fd800078e000c */
[----:B------:R-:W5:Y:S01]  /*0820*/  @!P2 LDG.E.U16 R16, desc[UR8][R26.64] ;  /* 0x000000081a10a981 */ /* 0x000f62000c1e1500 */
[----:B--2---:R-:W-:Y:S02]  /*0830*/  @!P4 PRMT R4, R11, 0x5410, R1 ;  /* 0x000054100b04c816 */ /* 0x004fe40000000001 */
[C---:B------:R-:W-:Y:S01]  /*0840*/  ISETP.GE.AND P4, PT, R15.reuse, UR4, PT ;  /* 0x000000040f007c0c */ /* 0x040fe2000bf86270 */
[----:B------:R0:W2:Y:S03]  /*0850*/  @!P1 LDG.E.U16 R11, desc[UR8][R26.64+0x2] ;  /* 0x000002081a0b9981 */ /* 0x0000a6000c1e1500 */
[----:B------:R-:W-:-:S13]  /*0860*/  ISETP.LT.OR P4, PT, R15, RZ, P4 ;  /* 0x000000ff0f00720c */ /* 0x000fda0002781670 */
[----:B------:R-:W1:Y:S02]  /*0870*/  @!P4 LDC.64 R24, c[0x0][0x388] ;  /* 0x0000e200ff18cb82 */ /* 0x000e640000000a00 */
[----:B-1----:R-:W-:-:S04]  /*0880*/  @!P4 IMAD.WIDE.U32 R24, R15, 0x2, R24 ;  /* 0x000000020f18c825 */ /* 0x002fc800078e0018 */
[----:B------:R-:W-:Y:S02]  /*0890*/  VIADD R15, R0, 0x8 ;  /* 0x00000008000f7836 */ /* 0x000fe40000000000 */
[----:B------:R-:W2:Y:S01]  /*08a0*/  @!P4 LDG.E.U16 R24, desc[UR8][R24.64] ;  /* 0x000000081818c981 */ /* 0x000ea2000c1e1500 */
[----:B---3--:R-:W-:Y:S02]  /*08b0*/  @!P6 PRMT R2, R28, 0x5410, R1 ;  /* 0x000054101c02e816 */ /* 0x008fe40000000001 */
[----:B------:R-:W-:-:S04]  /*08c0*/  ISETP.GE.AND P6, PT, R15, UR4, PT ;  /* 0x000000040f007c0c */ /* 0x000fc8000bfc6270 */
[----:B------:R-:W-:-:S13]  /*08d0*/  ISETP.LT.OR P6, PT, R15, RZ, P6 ;  /* 0x000000ff0f00720c */ /* 0x000fda00037c1670 */
[----:B0-----:R-:W0:Y:S02]  /*08e0*/  @!P6 LDC.64 R26, c[0x0][0x388] ;  /* 0x0000e200ff1aeb82 */ /* 0x001e240000000a00 */
[----:B0-----:R-:W-:-:S06]  /*08f0*/  @!P6 IMAD.WIDE.U32 R26, R15, 0x2, R26 ;  /* 0x000000020f1ae825 */ /* 0x001fcc00078e001a */
[----:B------:R-:W3:Y:S01]  /*0900*/  @!P6 LDG.E.U16 R27, desc[UR8][R26.64] ;  /* 0x000000081a1be981 */ /* 0x000ee2000c1e1500 */
[----:B------:R-:W-:Y:S02]  /*0910*/  VIADD R15, R0, 0x48 ;  /* 0x00000048000f7836 */ /* 0x000fe40000000000 */
[----:B------:R-:W-:-:S04]  /*0920*/  IMAD R10, R21, 0x8, R10 ;  /* 0x00000008150a7824 */ /* 0x000fc800078e020a */
[----:B------:R-:W-:-:S04]  /*0930*/  VIADD R21, R10, 0x40 ;  /* 0x000000400a157836 */ /* 0x000fc80000000000 */
[----:B------:R-:W-:Y:S01]  /*0940*/  IMAD R21, R18, 0x80, R21 ;  /* 0x0000008012157824 */ /* 0x000fe200078e0215 */
[----:B----4-:R-:W-:-:S03]  /*0950*/  @!P5 PRMT R4, R4, 0x5410, R17 ;  /* 0x000054100404d816 */ /* 0x010fc60000000011 */
[C---:B------:R-:W-:Y:S02]  /*0960*/  VIADD R0, R21.reuse, 0xffffffc1 ;  /* 0xffffffc115007836 */ /* 0x040fe40000000000 */
[----:B------:R-:W-:Y:S01]  /*0970*/  VIADD R17, R21, 0xffffffc0 ;  /* 0xffffffc015117836 */ /* 0x000fe20000000000 */
[--C-:B-----5:R-:W-:Y:S02]  /*0980*/  @!P0 PRMT R5, R14, 0x5410, R1.reuse ;  /* 0x000054100e058816 */ /* 0x120fe40000000001 */
[----:B------:R-:W-:Y:S02]  /*0990*/  @!P2 PRMT R6, R16, 0x5410, R1 ;  /* 0x000054101006a816 */ /* 0x000fe40000000001 */
[----:B------:R-:W-:Y:S02]  /*09a0*/  @!P3 PRMT R5, R5, 0x5410, R20 ;  /* 0x000054100505b816 */ /* 0x000fe40000000014 */
[----:B--2---:R-:W-:Y:S02]  /*09b0*/  @!P1 PRMT R6, R6, 0x5410, R11 ;  /* 0x0000541006069816 */ /* 0x004fe4000000000b */
[----:B------:R-:W-:-:S02]  /*09c0*/  @!P4 PRMT R3, R24, 0x5410, R1 ;  /* 0x000054101803c816 */ /* 0x000fc40000000001 */
[C---:B------:R-:W-:Y:S01]  /*09d0*/  ISETP.GE.AND P4, PT, R15.reuse, UR4, PT ;  /* 0x000000040f007c0c */ /* 0x040fe2000bf86270 */
[----:B------:R-:W0:Y:S03]  /*09e0*/  LDC.64 R24, c[0x0][0x390] ;  /* 0x0000e400ff187b82 */ /* 0x000e260000000a00 */
[----:B------:R-:W-:Y:S01]  /*09f0*/  ISETP.LT.OR P4, PT, R15, RZ, P4 ;  /* 0x000000ff0f00720c */ /* 0x000fe20002781670 */
[----:B------:R-:W-:-:S12]  /*0a00*/  UIMAD UR4, UR5, UR6, URZ ;  /* 0x00000006050472a4 */ /* 0x000fd8000f8e02ff */
[----:B------:R-:W1:Y:S01]  /*0a10*/  @!P4 LDC.64 R18, c[0x0][0x388] ;  /* 0x0000e200ff12cb82 */ /* 0x000e620000000a00 */
[----:B------:R-:W-:Y:S01]  /*0a20*/  ISETP.GE.AND P5, PT, R0, UR4, PT ;  /* 0x0000000400007c0c */ /* 0x000fe2000bfa6270 */
[----:B------:R-:W-:Y:S01]  /*0a30*/  VIADD R0, R21, 0x1 ;  /* 0x0000000115007836 */ /* 0x000fe20000000000 */
[----:B------:R-:W-:-:S04]  /*0a40*/  ISETP.GE.AND P2, PT, R17, UR4, PT ;  /* 0x0000000411007c0c */ /* 0x000fc8000bf46270 */
[C---:B------:R-:W-:Y:S02]  /*0a50*/  ISETP.GE.AND P1, PT, R0.reuse, UR4, PT ;  /* 0x0000000400007c0c */ /* 0x040fe4000bf26270 */
[C---:B------:R-:W-:Y:S02]  /*0a60*/  ISETP.GT.AND P2, PT, R17.reuse, -0x1, !P2 ;  /* 0xffffffff1100780c */ /* 0x040fe40005744270 */
[C---:B------:R-:W-:Y:S02]  /*0a70*/  ISETP.GT.AND P5, PT, R17.reuse, -0x2, !P5 ;  /* 0xfffffffe1100780c */ /* 0x040fe40006fa4270 */
[----:B------:R-:W-:Y:S01]  /*0a80*/  ISETP.GT.AND P1, PT, R0, -0x1, !P1 ;  /* 0xffffffff0000780c */ /* 0x000fe20004f24270 */
[----:B0-----:R-:W-:-:S04]  /*0a90*/  IMAD.WIDE.U32 R10, R17, 0x2, R24 ;  /* 0x00000002110a7825 */ /* 0x001fc800078e0018 */
[----:B------:R-:W-:-:S04]  /*0aa0*/  IMAD.WIDE.U32 R24, R21, 0x2, R24 ;  /* 0x0000000215187825 */ /* 0x000fc800078e0018 */
[----:B------:R-:W2:Y:S01]  /*0ab0*/  @P2 LDG.E.U16 R14, desc[UR8][R10.64] ;  /* 0x000000080a0e2981 */ /* 0x000ea2000c1e1500 */
[----:B-1----:R-:W-:-:S03]  /*0ac0*/  @!P4 IMAD.WIDE.U32 R18, R15, 0x2, R18 ;  /* 0x000000020f12c825 */ /* 0x002fc600078e0012 */
[----:B------:R-:W4:Y:S04]  /*0ad0*/  @P1 LDG.E.U16 R22, desc[UR8][R24.64+0x2] ;  /* 0x0000020818161981 */ /* 0x000f28000c1e1500 */
[----:B------:R-:W5:Y:S01]  /*0ae0*/  @!P4 LDG.E.U16 R18, desc[UR8][R18.64] ;  /* 0x000000081212c981 */ /* 0x000f62000c1e1500 */
[----:B---3--:R-:W-:Y:S01]  /*0af0*/  @!P6 PRMT R2, R2, 0x5410, R27 ;  /* 0x000054100202e816 */ /* 0x008fe2000000001b */
[----:B------:R-:W-:Y:S01]  /*0b00*/  VIADD R27, R23, 0x88 ;  /* 0x00000088171b7836 */ /* 0x000fe20000000000 */
[----:B------:R-:W-:Y:S01]  /*0b10*/  ISETP.GE.AND P6, PT, R21, UR4, PT ;  /* 0x0000000415007c0c */ /* 0x000fe2000bfc6270 */
[----:B------:R-:W-:-:S03]  /*0b20*/  VIADD R23, R23, 0x89 ;  /* 0x0000008917177836 */ /* 0x000fc60000000000 */
[----:B------:R-:W-:Y:S02]  /*0b30*/  ISETP.GE.AND P0, PT, R27, UR7, PT ;  /* 0x000000071b007c0c */ /* 0x000fe4000bf06270 */
[----:B------:R-:W-:Y:S02]  /*0b40*/  ISETP.GE.AND P3, PT, R23, UR7, PT ;  /* 0x0000000717007c0c */ /* 0x000fe4000bf66270 */
[----:B------:R-:W-:Y:S02]  /*0b50*/  ISETP.GT.AND P6, PT, R21, -0x1, !P6 ;  /* 0xffffffff1500780c */ /* 0x000fe400077c4270 */
[----:B------:R-:W-:Y:S02]  /*0b60*/  ISETP.LT.OR P0, PT, R27, RZ, P0 ;  /* 0x000000ff1b00720c */ /* 0x000fe40000701670 */
[----:B------:R-:W-:Y:S01]  /*0b70*/  ISETP.LT.OR P3, PT, R23, RZ, P3 ;  /* 0x000000ff1700720c */ /* 0x000fe20001f61670 */
[----:B------:R-:W-:Y:S01]  /*0b80*/  IMAD.WIDE.U32 R12, R27, 0x2, R12 ;  /* 0x000000021b0c7825 */ /* 0x000fe200078e000c */
[----:B------:R-:W3:Y:S07]  /*0b90*/  @P5 LDG.E.U16 R23, desc[UR8][R10.64+0x2] ;  /* 0x000002080a175981 */ /* 0x000eee000c1e1500 */
[----:B------:R-:W4:Y:S04]  /*0ba0*/  @P6 LDG.E.U16 R20, desc[UR8][R24.64] ;  /* 0x0000000818146981 */ /* 0x000f28000c1e1500 */
[----:B------:R-:W4:Y:S04]  /*0bb0*/  @!P0 LDG.E.U16 R0, desc[UR8][R12.64] ;  /* 0x000000080c008981 */ /* 0x000f28000c1e1500 */
[----:B------:R-:W4:Y:S01]  /*0bc0*/  @!P3 LDG.E.U16 R16, desc[UR8][R12.64+0x2] ;  /* 0x000002080c10b981 */ /* 0x000f22000c1e1500 */
[----:B--2---:R-:W-:-:S02]  /*0bd0*/  @P2 PRMT R8, R14, 0x5410, R1 ;  /* 0x000054100e082816 */ /* 0x004fc40000000001 */
[----:B------:R-:W0:Y:S01]  /*0be0*/  LDC.64 R14, c[0x0][0x398] ;  /* 0x0000e600ff0e7b82 */ /* 0x000e220000000a00 */
[----:B-----5:R-:W-:Y:S02]  /*0bf0*/  @!P4 PRMT R3, R3, 0x5410, R18 ;  /* 0x000054100303c816 */ /* 0x020fe40000000012 */
[----:B---3--:R-:W-:Y:S02]  /*0c00*/  @P5 PRMT R8, R8, 0x5410, R23 ;  /* 0x0000541008085816 */ /* 0x008fe40000000017 */
[--C-:B----4-:R-:W-:Y:S02]  /*0c10*/  @P6 PRMT R9, R20, 0x5410, R1.reuse ;  /* 0x0000541014096816 */ /* 0x110fe40000000001 */
[----:B------:R-:W-:Y:S02]  /*0c20*/  @!P0 PRMT R7, R0, 0x5410, R1 ;  /* 0x0000541000078816 */ /* 0x000fe40000000001 */
[----:B------:R-:W-:Y:S02]  /*0c30*/  @P1 PRMT R9, R9, 0x5410, R22 ;  /* 0x0000541009091816 */ /* 0x000fe40000000016 */
[----:B------:R-:W-:-:S07]  /*0c40*/  @!P3 PRMT R7, R7, 0x5410, R16 ;  /* 0x000054100707b816 */ /* 0x000fce0000000010 */
[----:B------:R-:W-:Y:S01]  /*0c50*/  HMMA.16816.F16 R4, R4, R2, R8 ;  /* 0x000000020404723c */ /* 0x000fe20000000808 */
[----:B0-----:R-:W-:-:S04]  /*0c60*/  IMAD.WIDE.U32 R2, R17, 0x2, R14 ;  /* 0x0000000211027825 */ /* 0x001fc800078e000e */
[----:B------:R-:W-:-:S14]  /*0c70*/  IMAD.WIDE.U32 R14, R21, 0x2, R14 ;  /* 0x00000002150e7825 */ /* 0x000fdc00078e000e */
[----:B------:R-:W-:Y:S01]  /*0c80*/  PRMT R0, R4, 0x7632, R0 ;  /* 0x0000763204007816 */ /* 0x000fe20000000000 */
[----:B------:R0:W-:Y:S04]  /*0c90*/  @P2 STG.E.U16 desc[UR8][R2.64], R4 ;  /* 0x0000000402002986 */ /* 0x0001e8000c101508 */
[----:B------:R0:W-:Y:S04]  /*0ca0*/  @P5 STG.E.U16 desc[UR8][R2.64+0x2], R0 ;  /* 0x0000020002005986 */ /* 0x0001e8000c101508 */
[----:B------:R0:W-:Y:S01]  /*0cb0*/  @P6 STG.E.U16 desc[UR8][R14.64], R5 ;  /* 0x000000050e006986 */ /* 0x0001e2000c101508 */
[----:B------:R-:W-:Y:S05]  /*0cc0*/  @!P1 EXIT ;  /* 0x000000000000994d */ /* 0x000fea0003800000 */
[----:B------:R-:W-:-:S05]  /*0cd0*/  PRMT R7, R5, 0x7632, R7 ;  /* 0x0000763205077816 */ /* 0x000fca0000000007 */
[----:B------:R-:W-:Y:S01]  /*0ce0*/  STG.E.U16 desc[UR8][R14.64+0x2], R7 ;  /* 0x000002070e007986 */ /* 0x000fe2000c101508 */
[----:B------:R-:W-:Y:S05]  /*0cf0*/  EXIT ;  /* 0x000000000000794d */ /* 0x000fea0003800000 */
.L_x_11:
        /* <DEDUP_REMOVED lines=16> */
.L_x_22:


//--------------------- .text._Z31mma_kernel_m16n8k16_ptx_f16_f32ILi16ELi8ELi16EEvP6__halfS1_PfS2_iiiiii --------------------------
	.section	.text._Z31mma_kernel_m16n8k16_ptx_f16_f32ILi16ELi8ELi16EEvP6__halfS1_PfS2_iiiiii,"ax",@progbits
	.align	128
        .global         _Z31mma_kernel_m16n8k16_ptx_f16_f32ILi16ELi8ELi16EEvP6__halfS1_PfS2_iiiiii
        .type           _Z31mma_kernel_m16n8k16_ptx_f16_f32ILi16ELi8ELi16EEvP6__halfS1_PfS2_iiiiii,@function
        .size           _Z31mma_kernel_m16n8k16_ptx_f16_f32ILi16ELi8ELi16EEvP6__halfS1_PfS2_iiiiii,(.L_x_23 - _Z31mma_kernel_m16n8k16_ptx_f16_f32ILi16ELi8ELi16EEvP6__halfS1_PfS2_iiiiii)
        .other          _Z31mma_kernel_m16n8k16_ptx_f16_f32ILi16ELi8ELi16EEvP6__halfS1_PfS2_iiiiii,@"STO_CUDA_ENTRY STV_DEFAULT"
_Z31mma_kernel_m16n8k16_ptx_f16_f32ILi16ELi8ELi16EEvP6__halfS1_PfS2_iiiiii:
.text._Z31mma_kernel_m16n8k16_ptx_f16_f32ILi16ELi8ELi16EEvP6__halfS1_PfS2_iiiiii:
[----:B------:R-:W0:Y:S08]  /*0000*/  LDC R1, c[0x0][0x37c] ;  /* 0x0000df00ff017b82 */ /* 0x000e300000000800 */
[----:B------:R-:W1:Y:S01]  /*0010*/  LDC R4, c[0x0][0x3ac] ;  /* 0x0000eb00ff047b82 */ /* 0x000e620000000800 */
[----:B------:R-:W2:Y:S01]  /*0020*/  S2R R18, SR_TID.X ;  /* 0x0000000000127919 */ /* 0x000ea20000002100 */
[----:B------:R-:W3:Y:S01]  /*0030*/  LDCU UR5, c[0x0][0x3a0] ;  /* 0x00007400ff0577ac */ /* 0x000ee20008000800 */
[----:B------:R-:W4:Y:S05]  /*0040*/  LDCU.64 UR8, c[0x0][0x358] ;  /* 0x00006b00ff0877ac */ /* 0x000f2a0008000a00 */
[----:B------:R-:W5:Y:S01]  /*0050*/  LDC R5, c[0x0][0x3b0] ;  /* 0x0000ec00ff057b82 */ /* 0x000f620000000800 */
[----:B------:R-:W4:Y:S07]  /*0060*/  LDCU UR6, c[0x0][0x3a4] ;  /* 0x00007480ff0677ac */ /* 0x000f2e0008000800 */
[----:B------:R-:W3:Y:S01]  /*0070*/  LDC R6, c[0x0][0x3b4] ;  /* 0x0000ed00ff067b82 */ /* 0x000ee20000000800 */
[----:B-1----:R-:W-:-:S07]  /*0080*/  IABS R7, R4 ;  /* 0x0000000400077213 */ /* 0x002fce0000000000 */
[----:B------:R-:W2:Y:S01]  /*0090*/  S2UR UR4, SR_CTAID.X ;  /* 0x00000000000479c3 */ /* 0x000ea20000002500 */
[----:B------:R-:W1:Y:S01]  /*00a0*/  I2F.RP R20, R7 ;  /* 0x0000000700147306 */ /* 0x000e620000209400 */
[----:B-----5:R-:W-:-:S06]  /*00b0*/  IABS R0, R5 ;  /* 0x0000000500007213 */ /* 0x020fcc0000000000 */
[----:B------:R-:W2:Y:S01]  /*00c0*/  LDC R21, c[0x0][0x360] ;  /* 0x0000d800ff157b82 */ /* 0x000ea20000000800 */
[----:B------:R-:W5:Y:S08]  /*00d0*/  I2F.RP R22, R0 ;  /* 0x0000000000167306 */ /* 0x000f700000209400 */
[----:B-1----:R-:W1:Y:S08]  /*00e0*/  MUFU.RCP R20, R20 ;  /* 0x0000001400147308 */ /* 0x002e700000001000 */
[----:B-----5:R-:W5:Y:S01]  /*00f0*/  MUFU.RCP R22, R22 ;  /* 0x0000001600167308 */ /* 0x020f620000001000 */
[----:B-1----:R-:W-:-:S07]  /*0100*/  VIADD R2, R20, 0xffffffe ;  /* 0x0ffffffe14027836 */ /* 0x002fce0000000000 */
[----:B------:R1:W4:Y:S01]  /*0110*/  F2I.FTZ.U32.TRUNC.NTZ R3, R2 ;  /* 0x0000000200037305 */ /* 0x000322000021f000 */
[----:B-----5:R-:W-:Y:S01]  /*0120*/  VIADD R19, R22, 0xffffffe ;  /* 0x0ffffffe16137836 */ /* 0x020fe20000000000 */
[----:B---3--:R-:W-:Y:S01]  /*0130*/  IABS R22, R6 ;  /* 0x0000000600167213 */ /* 0x008fe20000000000 */
[----:B-1----:R-:W-:-:S05]  /*0140*/  IMAD.MOV.U32 R2, RZ, RZ, RZ ;  /* 0x000000ffff027224 */ /* 0x002fca00078e00ff */
[----:B------:R-:W1:Y:S01]  /*0150*/  F2I.FTZ.U32.TRUNC.NTZ R19, R19 ;  /* 0x0000001300137305 */ /* 0x000e62000021f000 */
[----:B----4-:R-:W-:-:S07]  /*0160*/  IMAD.MOV R20, RZ, RZ, -R3 ;  /* 0x000000ffff147224 */ /* 0x010fce00078e0a03 */
[----:B------:R-:W3:Y:S01]  /*0170*/  I2F.RP R25, R22 ;  /* 0x0000001600197306 */ /* 0x000ee20000209400 */
[----:B------:R-:W-:-:S04]  /*0180*/  IMAD R23, R20, R7, RZ ;  /* 0x0000000714177224 */ /* 0x000fc800078e02ff */
[----:B------:R-:W-:-:S04]  /*0190*/  IMAD.HI.U32 R24, R3, R23, R2 ;  /* 0x0000001703187227 */ /* 0x000fc800078e0002 */
[----:B--2---:R-:W-:Y:S01]  /*01a0*/  IMAD R2, R21, UR4, R18 ;  /* 0x0000000415027c24 */ /* 0x004fe2000f8e0212 */
[----:B------:R-:W2:Y:S01]  /*01b0*/  LDCU UR4, c[0x0][0x3a8] ;  /* 0x00007500ff0477ac */ /* 0x000ea20008000800 */
[----:B-1----:R-:W-:Y:S02]  /*01c0*/  IMAD.MOV R3, RZ, RZ, -R19 ;  /* 0x000000ffff037224 */ /* 0x002fe400078e0a13 */
[----:B------:R-:W-:Y:S01]  /*01d0*/  IMAD.MOV.U32 R18, RZ, RZ, RZ ;  /* 0x000000ffff127224 */ /* 0x000fe200078e00ff */
[----:B------:R-:W-:Y:S01]  /*01e0*/  SHF.R.S32.HI R21, RZ, 0x1f, R2 ;  /* 0x0000001fff157819 */ /* 0x000fe20000011402 */
[----:B------:R-:W-:-:S03]  /*01f0*/  IMAD R3, R3, R0, RZ ;  /* 0x0000000003037224 */ /* 0x000fc600078e02ff */
[----:B------:R-:W-:Y:S01]  /*0200*/  LEA.HI R21, R21, R2, RZ, 0x5 ;  /* 0x0000000215157211 */ /* 0x000fe200078f28ff */
[----:B------:R-:W-:Y:S02]  /*0210*/  IMAD.HI.U32 R20, R19, R3, R18 ;  /* 0x0000000313147227 */ /* 0x000fe400078e0012 */
[----:B---3--:R-:W1:Y:S01]  /*0220*/  MUFU.RCP R3, R25 ;  /* 0x0000001900037308 */ /* 0x008e620000001000 */
[----:B------:R-:W-:Y:S02]  /*0230*/  SHF.R.S32.HI R23, RZ, 0x5, R21 ;  /* 0x00000005ff177819 */ /* 0x000fe40000011415 */
[----:B------:R-:W-:Y:S02]  /*0240*/  LOP3.LUT R21, R21, 0xffe0, RZ, 0xc0, !PT ;  /* 0x0000ffe015157812 */ /* 0x000fe400078ec0ff */
[----:B------:R-:W-:Y:S02]  /*0250*/  IABS R19, R23 ;  /* 0x0000001700137213 */ /* 0x000fe40000000000 */
[----:B------:R-:W-:Y:S01]  /*0260*/  ISETP.GE.AND P4, PT, R23, RZ, PT ;  /* 0x000000ff1700720c */ /* 0x000fe20003f86270 */
[----:B------:R-:W-:Y:S01]  /*0270*/  IMAD.IADD R21, R2, 0x1, -R21 ;  /* 0x0000000102157824 */ /* 0x000fe200078e0a15 */
[----:B--2---:R-:W-:Y:S01]  /*0280*/  UIMAD UR7, UR4, UR5, URZ ;  /* 0x00000005040772a4 */ /* 0x004fe2000f8e02ff */
[----:B------:R-:W-:-:S04]  /*0290*/  IMAD.HI.U32 R24, R24, R19, RZ ;  /* 0x0000001318187227 */ /* 0x000fc800078e00ff */
[----:B------:R-:W-:Y:S02]  /*02a0*/  IMAD.MOV R24, RZ, RZ, -R24 ;  /* 0x000000ffff187224 */ /* 0x000fe400078e0a18 */
[----:B-1----:R-:W-:Y:S02]  /*02b0*/  VIADD R3, R3, 0xffffffe ;  /* 0x0ffffffe03037836 */ /* 0x002fe40000000000 */
[----:B------:R-:W-:-:S04]  /*02c0*/  IMAD R18, R7, R24, R19 ;  /* 0x0000001807127224 */ /* 0x000fc800078e0213 */
[----:B------:R-:W1:Y:S01]  /*02d0*/  F2I.FTZ.U32.TRUNC.NTZ R3, R3 ;  /* 0x0000000300037305 */ /* 0x000e62000021f000 */
[----:B------:R-:W-:-:S13]  /*02e0*/  ISETP.GT.U32.AND P0, PT, R7, R18, PT ;  /* 0x000000120700720c */ /* 0x000fda0003f04070 */
[----:B------:R-:W-:Y:S02]  /*02f0*/  @!P0 IMAD.IADD R18, R18, 0x1, -R7 ;  /* 0x0000000112128824 */ /* 0x000fe400078e0a07 */
[----:B-1----:R-:W-:-:S03]  /*0300*/  IMAD.MOV R2, RZ, RZ, -R3 ;  /* 0x000000ffff027224 */ /* 0x002fc600078e0a03 */
[----:B------:R-:W-:Y:S01]  /*0310*/  ISETP.GT.U32.AND P0, PT, R7, R18, PT ;  /* 0x000000120700720c */ /* 0x000fe20003f04070 */
[----:B------:R-:W-:Y:S02]  /*0320*/  IMAD R23, R2, R22, RZ ;  /* 0x0000001602177224 */ /* 0x000fe400078e02ff */
[----:B------:R-:W-:-:S04]  /*0330*/  IMAD.MOV.U32 R2, RZ, RZ, RZ ;  /* 0x000000ffff027224 */ /* 0x000fc800078e00ff */
[----:B------:R-:W-:Y:S01]  /*0340*/  IMAD.HI.U32 R2, R3, R23, R2 ;  /* 0x0000001703027227 */ /* 0x000fe200078e0002 */
[----:B------:R-:W-:-:S04]  /*0350*/  PRMT R3, R21, 0x8880, RZ ;  /* 0x0000888015037816 */ /* 0x000fc800000000ff */
[----:B------:R-:W-:Y:S01]  /*0360*/  PRMT R3, R3, 0x7710, RZ ;  /* 0x0000771003037816 */ /* 0x000fe200000000ff */
[----:B------:R-:W-:Y:S01]  /*0370*/  @!P0 IMAD.IADD R18, R18, 0x1, -R7 ;  /* 0x0000000112128824 */ /* 0x000fe200078e0a07 */
[----:B------:R-:W-:Y:S01]  /*0380*/  ISETP.NE.AND P0, PT, R4, RZ, PT ;  /* 0x000000ff0400720c */ /* 0x000fe20003f05270 */
[----:B------:R-:W-:Y:S01]  /*0390*/  IMAD.HI.U32 R7, R20, R19, RZ ;  /* 0x0000001314077227 */ /* 0x000fe200078e00ff */
[----:B------:R-:W-:-:S03]  /*03a0*/  SHF.R.U32.HI R3, RZ, 0xd, R3 ;  /* 0x0000000dff037819 */ /* 0x000fc60000011603 */
[----:B------:R-:W-:Y:S01]  /*03b0*/  IMAD.MOV R7, RZ, RZ, -R7 ;  /* 0x000000ffff077224 */ /* 0x000fe200078e0a07 */
[----:B------:R-:W-:Y:S01]  /*03c0*/  LOP3.LUT R20, R3, 0x3, RZ, 0xc0, !PT ;  /* 0x0000000303147812 */ /* 0x000fe200078ec0ff */
[----:B------:R-:W-:-:S04]  /*03d0*/  IMAD.HI.U32 R2, R2, R19, RZ ;  /* 0x0000001302027227 */ /* 0x000fc800078e00ff */
[C---:B------:R-:W-:Y:S02]  /*03e0*/  IMAD R24, R0.reuse, R7, R19 ;  /* 0x0000000700187224 */ /* 0x040fe400078e0213 */
[----:B------:R-:W-:Y:S02]  /*03f0*/  IMAD.IADD R3, R21, 0x1, R20 ;  /* 0x0000000115037824 */ /* 0x000fe400078e0214 */
[----:B------:R-:W-:Y:S01]  /*0400*/  IMAD.MOV R2, RZ, RZ, -R2 ;  /* 0x000000ffff027224 */ /* 0x000fe200078e0a02 */
[----:B------:R-:W-:Y:S02]  /*0410*/  ISETP.GT.U32.AND P1, PT, R0, R24, PT ;  /* 0x000000180000720c */ /* 0x000fe40003f24070 */
[----:B------:R-:W-:-:S05]  /*0420*/  LOP3.LUT R7, R3, 0xfffc, RZ, 0xc0, !PT ;  /* 0x0000fffc03077812 */ /* 0x000fca00078ec0ff */
[----:B------:R-:W-:-:S05]  /*0430*/  IMAD.MOV R7, RZ, RZ, -R7 ;  /* 0x000000ffff077224 */ /* 0x000fca00078e0a07 */
[----:B------:R-:W-:Y:S01]  /*0440*/  PRMT R20, R7, 0x7710, RZ ;  /* 0x0000771007147816 */ /* 0x000fe200000000ff */
[----:B------:R-:W-:Y:S02]  /*0450*/  @!P1 IMAD.IADD R24, R24, 0x1, -R0 ;  /* 0x0000000118189824 */ /* 0x000fe400078e0a00 */
[----:B------:R-:W-:Y:S01]  /*0460*/  IMAD R7, R22, R2, R19 ;  /* 0x0000000216077224 */ /* 0x000fe200078e0213 */
[----:B------:R-:W-:Y:S01]  /*0470*/  PRMT R2, R3, 0x8880, RZ ;  /* 0x0000888003027816 */ /* 0x000fe200000000ff */
[----:B------:R-:W-:Y:S01]  /*0480*/  IMAD.IADD R20, R21, 0x1, R20 ;  /* 0x0000000115147824 */ /* 0x000fe200078e0214 */
[----:B------:R-:W-:Y:S01]  /*0490*/  ISETP.GT.U32.AND P1, PT, R0, R24, PT ;  /* 0x000000180000720c */ /* 0x000fe20003f24070 */
[----:B------:R-:W-:Y:S01]  /*04a0*/  IMAD.MOV.U32 R3, RZ, RZ, R18 ;  /* 0x000000ffff037224 */ /* 0x000fe200078e0012 */
[----:B------:R-:W-:Y:S02]  /*04b0*/  SHF.R.S32.HI R2, RZ, 0x2, R2 ;  /* 0x00000002ff027819 */ /* 0x000fe40000011402 */
[----:B------:R-:W-:Y:S01]  /*04c0*/  PRMT R18, R20, 0x8880, RZ ;  /* 0x0000888014127816 */ /* 0x000fe200000000ff */
[----:B------:R-:W-:Y:S01]  /*04d0*/  @!P4 IMAD.MOV R3, RZ, RZ, -R3 ;  /* 0x000000ffff03c224 */ /* 0x000fe200078e0a03 */
[----:B------:R-:W-:-:S02]  /*04e0*/  @!P0 LOP3.LUT R3, RZ, R4, RZ, 0x33, !PT ;  /* 0x00000004ff038212 */ /* 0x000fc400078e33ff */
[----:B------:R-:W-:Y:S01]  /*04f0*/  ISETP.GT.U32.AND P2, PT, R22, R7, PT ;  /* 0x000000071600720c */ /* 0x000fe20003f44070 */
[----:B------:R-:W-:Y:S01]  /*0500*/  IMAD.SHL.U32 R4, R18, 0x2, RZ ;  /* 0x0000000212047824 */ /* 0x000fe200078e00ff */
[----:B------:R-:W-:Y:S01]  /*0510*/  PRMT R25, R2, 0x9910, RZ ;  /* 0x0000991002197816 */ /* 0x000fe200000000ff */
[----:B------:R-:W1:Y:S01]  /*0520*/  LDC.64 R18, c[0x0][0x380] ;  /* 0x0000e000ff127b82 */ /* 0x000e620000000a00 */
[----:B------:R-:W-:Y:S01]  /*0530*/  ISETP.NE.AND P0, PT, R5, RZ, PT ;  /* 0x000000ff0500720c */ /* 0x000fe20003f05270 */
[----:B------:R-:W-:Y:S02]  /*0540*/  @!P1 IMAD.IADD R24, R24, 0x1, -R0 ;  /* 0x0000000118189824 */ /* 0x000fe400078e0a00 */
[----:B------:R-:W-:Y:S02]  /*0550*/  IMAD R0, R3, 0x100, R4 ;  /* 0x0000010003007824 */ /* 0x000fe400078e0204 */
[----:B------:R-:W-:Y:S02]  /*0560*/  @!P4 IMAD.MOV R24, RZ, RZ, -R24 ;  /* 0x000000ffff18c224 */ /* 0x000fe400078e0a18 */
[----:B------:R-:W-:-:S02]  /*0570*/  IMAD R0, R25, 0x10, R0 ;  /* 0x0000001019007824 */ /* 0x000fc400078e0200 */
[----:B------:R-:W-:-:S03]  /*0580*/  @!P2 IMAD.IADD R7, R7, 0x1, -R22 ;  /* 0x000000010707a824 */ /* 0x000fc600078e0a16 */
[C---:B------:R-:W-:Y:S02]  /*0590*/  ISETP.GE.AND P2, PT, R0.reuse, UR7, PT ;  /* 0x0000000700007c0c */ /* 0x040fe4000bf46270 */
[----:B------:R-:W-:Y:S02]  /*05a0*/  @!P0 LOP3.LUT R24, RZ, R5, RZ, 0x33, !PT ;  /* 0x00000005ff188212 */ /* 0x000fe400078e33ff */
[C---:B------:R-:W-:Y:S01]  /*05b0*/  ISETP.LT.OR P2, PT, R0.reuse, RZ, P2 ;  /* 0x000000ff0000720c */ /* 0x040fe20001741670 */
[----:B------:R-:W-:Y:S01]  /*05c0*/  VIADD R21, R0, 0x1 ;  /* 0x0000000100157836 */ /* 0x000fe20000000000 */
[----:B------:R-:W-:Y:S01]  /*05d0*/  ISETP.GT.U32.AND P1, PT, R22, R7, PT ;  /* 0x000000071600720c */ /* 0x000fe20003f24070 */
[----:B-1----:R-:W-:-:S10]  /*05e0*/  IMAD.WIDE.U32 R2, R0, 0x2, R18 ;  /* 0x0000000200027825 */ /* 0x002fd400078e0012 */
[----:B------:R-:W0:Y:S01]  /*05f0*/  @!P2 LDG.E.U16 R5, desc[UR8][R2.64] ;  /* 0x000000080205a981 */ /* 0x000e22000c1e1500 */
[----:B------:R-:W-:Y:S01]  /*0600*/  ISETP.GE.AND P0, PT, R21, UR7, PT ;  /* 0x0000000715007c0c */ /* 0x000fe2000bf06270 */
[----:B------:R-:W-:Y:S01]  /*0610*/  UIMAD UR4, UR4, UR6, URZ ;  /* 0x00000006040472a4 */ /* 0x000fe2000f8e02ff */
[----:B------:R-:W-:Y:S01]  /*0620*/  LOP3.LUT R20, R20, 0xffff, RZ, 0xc0, !PT ;  /* 0x0000ffff14147812 */ /* 0x000fe200078ec0ff */
[----:B------:R-:W-:Y:S01]  /*0630*/  @!P1 IMAD.IADD R7, R7, 0x1, -R22 ;  /* 0x0000000107079824 */ /* 0x000fe200078e0a16 */
[----:B------:R-:W-:-:S13]  /*0640*/  ISETP.LT.OR P0, PT, R0, -0x1, P0 ;  /* 0xffffffff0000780c */ /* 0x000fda0000701670 */
[----:B------:R1:W2:Y:S01]  /*0650*/  @!P0 LDG.E.U16 R23, desc[UR8][R2.64+0x2] ;  /* 0x0000020802178981 */ /* 0x0002a2000c1e1500 */
[----:B------:R-:W-:-:S05]  /*0660*/  VIADD R21, R0, 0x81 ;  /* 0x0000008100157836 */ /* 0x000fca0000000000 */
[C---:B------:R-:W-:Y:S02]  /*0670*/  ISETP.GE.AND P3, PT, R21.reuse, UR7, PT ;  /* 0x0000000715007c0c */ /* 0x040fe4000bf66270 */
[----:B-1----:R-:W-:Y:S01]  /*0680*/  PRMT R2, R20, 0x8880, RZ ;  /* 0x0000888014027816 */ /* 0x002fe200000000ff */
[----:B------:R-:W-:Y:S01]  /*0690*/  IMAD R3, R24, 0x80, R25 ;  /* 0x0000008018037824 */ /* 0x000fe200078e0219 */
[----:B------:R-:W-:Y:S01]  /*06a0*/  ISETP.LT.OR P3, PT, R21, RZ, P3 ;  /* 0x000000ff1500720c */ /* 0x000fe20001f61670 */
[----:B------:R-:W-:Y:S02]  /*06b0*/  VIADD R21, R0, 0x80 ;  /* 0x0000008000157836 */ /* 0x000fe40000000000 */
[----:B------:R-:W-:-:S03]  /*06c0*/  IMAD R2, R2, 0x10, R3 ;  /* 0x0000001002027824 */ /* 0x000fc600078e0203 */
[C---:B------:R-:W-:Y:S02]  /*06d0*/  ISETP.GE.AND P1, PT, R21.reuse, UR7, PT ;  /* 0x0000000715007c0c */ /* 0x040fe4000bf26270 */
[----:B------:R-:W-:Y:S02]  /*06e0*/  ISETP.NE.AND P5, PT, R6, RZ, PT ;  /* 0x000000ff0600720c */ /* 0x000fe40003fa5270 */
[C---:B------:R-:W-:Y:S01]  /*06f0*/  ISETP.LT.OR P1, PT, R21.reuse, RZ, P1 ;  /* 0x000000ff1500720c */ /* 0x040fe20000f21670 */
[----:B------:R-:W-:-:S04]  /*0700*/  IMAD.WIDE.U32 R20, R21, 0x2, R18 ;  /* 0x0000000215147825 */ /* 0x000fc800078e0012 */
[----:B------:R-:W-:-:S06]  /*0710*/  @!P4 IMAD.MOV R7, RZ, RZ, -R7 ;  /* 0x000000ffff07c224 */ /* 0x000fcc00078e0a07 */
[----:B------:R-:W-:Y:S02]  /*0720*/  @!P5 LOP3.LUT R7, RZ, R6, RZ, 0x33, !PT ;  /* 0x00000006ff07d212 */ /* 0x000fe400078e33ff */
[----:B------:R-:W3:Y:S04]  /*0730*/  @!P1 LDG.E.U16 R24, desc[UR8][R20.64] ;  /* 0x0000000814189981 */ /* 0x000ee8000c1e1500 */
[----:B------:R1:W4:Y:S01]  /*0740*/  @!P3 LDG.E.U16 R6, desc[UR8][R20.64+0x2] ;  /* 0x000002081406b981 */ /* 0x000322000c1e1500 */
[----:B0-----:R-:W-:Y:S02]  /*0750*/  @!P2 PRMT R8, R5, 0x5410, R1 ;  /* 0x000054100508a816 */ /* 0x001fe40000000001 */
[----:B------:R-:W-:-:S04]  /*0760*/  ISETP.GE.AND P2, PT, R2, UR4, PT ;  /* 0x0000000402007c0c */ /* 0x000fc8000bf46270 */
[----:B------:R-:W-:-:S13]  /*0770*/  ISETP.LT.OR P2, PT, R2, RZ, P2 ;  /* 0x000000ff0200720c */ /* 0x000fda0001741670 */
[----:B-1----:R-:W0:Y:S01]  /*0780*/  @!P2 LDC.64 R20, c[0x0][0x388] ;  /* 0x0000e200ff14ab82 */ /* 0x002e220000000a00 */
[----:B--2---:R-:W-:Y:S01]  /*0790*/  @!P0 PRMT R8, R8, 0x5410, R23 ;  /* 0x0000541008088816 */ /* 0x004fe20000000017 */
[----:B0-----:R-:W-:-:S06]  /*07a0*/  @!P2 IMAD.WIDE.U32 R22, R2, 0x2, R20 ;  /* 0x000000020216a825 */ /* 0x001fcc00078e0014 */
[----:B------:R-:W2:Y:S01]  /*07b0*/  @!P2 LDG.E.U16 R22, desc[UR8][R22.64] ;  /* 0x000000081616a981 */ /* 0x000ea2000c1e1500 */
[----:B------:R-:W-:-:S05]  /*07c0*/  VIADD R29, R2, 0x40 ;  /* 0x00000040021d7836 */ /* 0x000fca0000000000 */
[----:B------:R-:W-:-:S04]  /*07d0*/  ISETP.GE.AND P0, PT, R29, UR4, PT ;  /* 0x000000041d007c0c */ /* 0x000fc8000bf06270 */
[----:B------:R-:W-:Y:S01]  /*07e0*/  ISETP.LT.OR P0, PT, R29, RZ, P0 ;  /* 0x000000ff1d00720c */ /* 0x000fe20000701670 */
[C---:B------:R-:W-:Y:S02]  /*07f0*/  VIADD R3, R0.reuse, 0x9 ;  /* 0x0000000900037836 */ /* 0x040fe40000000000 */
[----:B------:R-:W-:-:S03]  /*0800*/  VIADD R27, R0, 0x8 ;  /* 0x00000008001b7836 */ /* 0x000fc60000000000 */
[----:B------:R-:W-:Y:S02]  /*0810*/  ISETP.GE.AND P4, PT, R3, UR7, PT ;  /* 0x0000000703007c0c */ /* 0x000fe4000bf86270 */
[----:B------:R-:W-:Y:S02]  /*0820*/  ISETP.GE.AND P5, PT, R27, UR7, PT ;  /* 0x000000071b007c0c */ /* 0x000fe4000bfa6270 */
[----:B------:R-:W-:-:S03]  /*0830*/  ISETP.LT.OR P4, PT, R3, RZ, P4 ;  /* 0x000000ff0300720c */ /* 0x000fc60002781670 */
[----:B------:R-:W0:Y:S01]  /*0840*/  @!P0 LDC.64 R20, c[0x0][0x388] ;  /* 0x0000e200ff148b82 */ /* 0x000e220000000a00 */
[C---:B------:R-:W-:Y:S01]  /*0850*/  ISETP.LT.OR P5, PT, R27.reuse, RZ, P5 ;  /* 0x000000ff1b00720c */ /* 0x040fe20002fa1670 */
[----:B------:R-:W-:-:S08]  /*0860*/  IMAD.WIDE.U32 R26, R27, 0x2, R18 ;  /* 0x000000021b1a7825 */ /* 0x000fd000078e0012 */
[----:B------:R-:W5:Y:S04]  /*0870*/  @!P4 LDG.E.U16 R3, desc[UR8][R26.64+0x2] ;  /* 0x000002081a03c981 */ /* 0x000f68000c1e1500 */
[----:B------:R1:W3:Y:S02]  /*0880*/  @!P5 LDG.E.U16 R5, desc[UR8][R26.64] ;  /* 0x000000081a05d981 */ /* 0x0002e4000c1e1500 */
[----:B-1----:R-:W-:Y:S02]  /*0890*/  VIADD R27, R2, 0x8 ;  /* 0x00000008021b7836 */ /* 0x002fe40000000000 */
[----:B0-----:R-:W-:-:S03]  /*08a0*/  @!P0 IMAD.WIDE.U32 R20, R29, 0x2, R20 ;  /* 0x000000021d148825 */ /* 0x001fc600078e0014 */
[----:B------:R-:W-:-:S03]  /*08b0*/  ISETP.GE.AND P6, PT, R27, UR4, PT ;  /* 0x000000041b007c0c */ /* 0x000fc6000bfc6270 */
[----:B------:R-:W4:Y:S01]  /*08c0*/  @!P0 LDG.E.U16 R20, desc[UR8][R20.64] ;  /* 0x0000000814148981 */ /* 0x000f22000c1e1500 */
[----:B------:R-:W-:Y:S02]  /*08d0*/  ISETP.LT.OR P6, PT, R27, RZ, P6 ;  /* 0x000000ff1b00720c */ /* 0x000fe400037c1670 */
[----:B--2---:R-:W-:-:S11]  /*08e0*/  @!P2 PRMT R16, R22, 0x5410, R1 ;  /* 0x000054101610a816 */ /* 0x004fd60000000001 */
[----:B------:R-:W0:Y:S02]  /*08f0*/  @!P6 LDC.64 R22, c[0x0][0x388] ;  /* 0x0000e200ff16eb82 */ /* 0x000e240000000a00 */
[----:B0-----:R-:W-:-:S05]  /*0900*/  @!P6 IMAD.WIDE.U32 R22, R27, 0x2, R22 ;  /* 0x000000021b16e825 */ /* 0x001fca00078e0016 */
[----:B------:R0:W2:Y:S01]  /*0910*/  @!P6 LDG.E.U16 R27, desc[UR8][R22.64] ;  /* 0x00000008161be981 */ /* 0x0000a2000c1e1500 */
[----:B------:R-:W-:Y:S02]  /*0920*/  VIADD R29, R2, 0x48 ;  /* 0x00000048021d7836 */ /* 0x000fe40000000000 */
[----:B------:R-:W-:Y:S01]  /*0930*/  IMAD R4, R25, 0x8, R4 ;  /* 0x0000000819047824 */ /* 0x000fe200078e0204 */
[----:B----4-:R-:W-:Y:S01]  /*0940*/  @!P0 PRMT R17, R20, 0x5410, R1 ;  /* 0x0000541014118816 */ /* 0x010fe20000000001 */
[----:B0-----:R-:W0:Y:S01]  /*0950*/  LDC.64 R22, c[0x0][0x390] ;  /* 0x0000e400ff167b82 */ /* 0x001e220000000a00 */
[----:B------:R-:W-:-:S04]  /*0960*/  ISETP.GE.AND P0, PT, R29, UR4, PT ;  /* 0x000000041d007c0c */ /* 0x000fc8000bf06270 */
[----:B------:R-:W-:Y:S01]  /*0970*/  ISETP.LT.OR P0, PT, R29, RZ, P0 ;  /* 0x000000ff1d00720c */ /* 0x000fe20000701670 */
[C---:B------:R-:W-:Y:S02]  /*0980*/  VIADD R25, R0.reuse, 0x88 ;  /* 0x0000008800197836 */ /* 0x040fe40000000000 */
[----:B------:R-:W-:Y:S01]  /*0990*/  VIADD R2, R0, 0x89 ;  /* 0x0000008900027836 */ /* 0x000fe20000000000 */
[----:B---3--:R-:W-:Y:S01]  /*09a0*/  @!P5 PRMT R10, R5, 0x5410, R1 ;  /* 0x00005410050ad816 */ /* 0x008fe20000000001 */
[----:B------:R-:W-:-:S08]  /*09b0*/  VIADD R4, R4, 0x40 ;  /* 0x0000004004047836 */ /* 0x000fd00000000000 */
[----:B------:R-:W1:Y:S01]  /*09c0*/  @!P0 LDC.64 R20, c[0x0][0x388] ;  /* 0x0000e200ff148b82 */ /* 0x000e620000000a00 */
[----:B------:R-:W-:Y:S01]  /*09d0*/  ISETP.GE.AND P5, PT, R25, UR7, PT ;  /* 0x0000000719007c0c */ /* 0x000fe2000bfa6270 */
[----:B------:R-:W-:Y:S01]  /*09e0*/  IMAD R7, R7, 0x80, R4 ;  /* 0x0000008007077824 */ /* 0x000fe200078e0204 */
[C---:B------:R-:W-:Y:S01]  /*09f0*/  ISETP.GE.AND P2, PT, R2.reuse, UR7, PT ;  /* 0x0000000702007c0c */ /* 0x040fe2000bf46270 */
[----:B------:R-:W-:Y:S01]  /*0a00*/  UIMAD UR4, UR5, UR6, URZ ;  /* 0x00000006050472a4 */ /* 0x000fe2000f8e02ff */
[----:B------:R-:W-:Y:S01]  /*0a10*/  ISETP.LT.OR P5, PT, R25, RZ, P5 ;  /* 0x000000ff1900720c */ /* 0x000fe20002fa1670 */
[C---:B------:R-:W-:Y:S01]  /*0a20*/  VIADD R5, R7.reuse, 0xffffffc0 ;  /* 0xffffffc007057836 */ /* 0x040fe20000000000 */
[----:B------:R-:W-:Y:S01]  /*0a30*/  ISETP.LT.OR P2, PT, R2, RZ, P2 ;  /* 0x000000ff0200720c */ /* 0x000fe20001741670 */
[C---:B------:R-:W-:Y:S01]  /*0a40*/  VIADD R2, R7.reuse, 0xffffffc1 ;  /* 0xffffffc107027836 */ /* 0x040fe20000000000 */
[----:B------:R-:W-:Y:S01]  /*0a50*/  @!P1 PRMT R9, R24, 0x7610, R1 ;  /* 0x0000761018099816 */ /* 0x000fe20000000001 */
[----:B------:R-:W-:Y:S01]  /*0a60*/  VIADD R0, R7, 0x1 ;  /* 0x0000000107007836 */ /* 0x000fe20000000000 */
[----:B-----5:R-:W-:-:S02]  /*0a70*/  @!P4 PRMT R10, R10, 0x5410, R3 ;  /* 0x000054100a0ac816 */ /* 0x020fc40000000003 */
[----:B------:R-:W-:Y:S01]  /*0a80*/  @!P3 PRMT R9, R9, 0x5410, R6 ;  /* 0x000054100909b816 */ /* 0x000fe20000000006 */
[----:B------:R-:W-:Y:S01]  /*0a90*/  IMAD.WIDE.U32 R18, R25, 0x2, R18 ;  /* 0x0000000219127825 */ /* 0x000fe200078e0012 */
[----:B------:R-:W-:Y:S01]  /*0aa0*/  ISETP.GE.AND P1, PT, R2, UR4, PT ;  /* 0x0000000402007c0c */ /* 0x000fe2000bf26270 */
[----:B------:R-:W3:Y:S01]  /*0ab0*/  LDC.64 R24, c[0x0][0x398] ;  /* 0x0000e600ff187b82 */ /* 0x000ee20000000a00 */
[C---:B------:R-:W-:Y:S02]  /*0ac0*/  ISETP.GE.AND P4, PT, R5.reuse, UR4, PT ;  /* 0x0000000405007c0c */ /* 0x040fe4000bf86270 */
[C---:B------:R-:W-:Y:S01]  /*0ad0*/  ISETP.GE.AND P3, PT, R0.reuse, UR4, PT ;  /* 0x0000000400007c0c */ /* 0x040fe2000bf66270 */
[----:B------:R-:W4:Y:S01]  /*0ae0*/  @!P2 LDG.E.U16 R4, desc[UR8][R18.64+0x2] ;  /* 0x000002081204a981 */ /* 0x000f22000c1e1500 */
[C---:B------:R-:W-:Y:S02]  /*0af0*/  ISETP.GT.AND P4, PT, R5.reuse, -0x1, !P4 ;  /* 0xffffffff0500780c */ /* 0x040fe40006784270 */
[----:B------:R-:W-:Y:S01]  /*0b00*/  ISETP.GT.AND P1, PT, R5, -0x2, !P1 ;  /* 0xfffffffe0500780c */ /* 0x000fe20004f24270 */
[----:B-1----:R-:W-:Y:S01]  /*0b10*/  @!P0 IMAD.WIDE.U32 R20, R29, 0x2, R20 ;  /* 0x000000021d148825 */ /* 0x002fe200078e0014 */
[----:B------:R-:W-:-:S02]  /*0b20*/  ISETP.GT.AND P3, PT, R0, -0x1, !P3 ;  /* 0xffffffff0000780c */ /* 0x000fc40005f64270 */
[----:B------:R-:W5:Y:S01]  /*0b30*/  @!P5 LDG.E.U16 R0, desc[UR8][R18.64] ;  /* 0x000000081200d981 */ /* 0x000f62000c1e1500 */
[----:B0-----:R-:W-:-:S03]  /*0b40*/  IMAD.WIDE.U32 R2, R5, 0x4, R22 ;  /* 0x0000000405027825 */ /* 0x001fc600078e0016 */
[----:B------:R-:W3:Y:S01]  /*0b50*/  @!P0 LDG.E.U16 R20, desc[UR8][R20.64] ;  /* 0x0000000814148981 */ /* 0x000ee2000c1e1500 */
[----:B------:R-:W-:-:S03]  /*0b60*/  IMAD.WIDE.U32 R22, R7, 0x4, R22 ;  /* 0x0000000407167825 */ /* 0x000fc600078e0016 */
[----:B------:R-:W4:Y:S04]  /*0b70*/  @P4 LDG.E R12, desc[UR8][R2.64] ;  /* 0x00000008020c4981 */ /* 0x000f28000c1e1900 */
[----:B------:R-:W4:Y:S04]  /*0b80*/  @P1 LDG.E R13, desc[UR8][R2.64+0x4] ;  /* 0x00000408020d1981 */ /* 0x000f28000c1e1900 */
[----:B------:R-:W4:Y:S01]  /*0b90*/  @P3 LDG.E R15, desc[UR8][R22.64+0x4] ;  /* 0x00000408160f3981 */ /* 0x000f22000c1e1900 */
[----:B--2---:R-:W-:Y:S02]  /*0ba0*/  @!P6 PRMT R16, R16, 0x5410, R27 ;  /* 0x000054101010e816 */ /* 0x004fe4000000001b */
[----:B------:R-:W-:-:S04]  /*0bb0*/  ISETP.GE.AND P6, PT, R7, UR4, PT ;  /* 0x0000000407007c0c */ /* 0x000fc8000bfc6270 */
[----:B------:R-:W-:-:S13]  /*0bc0*/  ISETP.GT.AND P6, PT, R7, -0x1, !P6 ;  /* 0xffffffff0700780c */ /* 0x000fda00077c4270 */
[----:B------:R-:W2:Y:S01]  /*0bd0*/  @P6 LDG.E R14, desc[UR8][R22.64] ;  /* 0x00000008160e6981 */ /* 0x000ea2000c1e1900 */
[----:B-----5:R-:W-:Y:S02]  /*0be0*/  @!P5 PRMT R11, R0, 0x5410, R1 ;  /* 0x00005410000bd816 */ /* 0x020fe40000000001 */
[----:B---3--:R-:W-:Y:S02]  /*0bf0*/  @!P0 PRMT R17, R17, 0x5410, R20 ;  /* 0x0000541011118816 */ /* 0x008fe40000000014 */
[----:B----4-:R-:W-:Y:S01]  /*0c00*/  @!P2 PRMT R11, R11, 0x5410, R4 ;  /* 0x000054100b0ba816 */ /* 0x010fe20000000004 */
[----:B------:R-:W-:-:S04]  /*0c10*/  IMAD.WIDE.U32 R4, R5, 0x4, R24 ;  /* 0x0000000405047825 */ /* 0x000fc800078e0018 */
[----:B------:R-:W-:Y:S02]  /*0c20*/  IMAD.WIDE.U32 R24, R7, 0x4, R24 ;  /* 0x0000000407187825 */ /* 0x000fe400078e0018 */
[----:B--2---:R-:W-:-:S15]  /*0c30*/  HMMA.16816.F32 R12, R8, R16, R12 ;  /* 0x00000010080c723c */ /* 0x004fde000000180c */
[----:B------:R-:W-:-:S04]  /*0c40*/  NOP ;  /* 0x0000000000007918 */ /* 0x000fc80000000000 */
[----:B------:R0:W-:Y:S04]  /*0c50*/  @P4 STG.E desc[UR8][R4.64], R12 ;  /* 0x0000000c04004986 */ /* 0x0001e8000c101908 */
[----:B------:R0:W-:Y:S04]  /*0c60*/  @P1 STG.E desc[UR8][R4.64+0x4], R13 ;  /* 0x0000040d04001986 */ /* 0x0001e8000c101908 */
[----:B------:R0:W-:Y:S01]  /*0c70*/  @P6 STG.E desc[UR8][R24.64], R14 ;  /* 0x0000000e18006986 */ /* 0x0001e2000c101908 */
[----:B------:R-:W-:Y:S05]  /*0c80*/  @!P3 EXIT ;  /* 0x000000000000b94d */ /* 0x000fea0003800000 */
[----:B------:R-:W-:Y:S01]  /*0c90*/  STG.E desc[UR8][R24.64+0x4], R15 ;  /* 0x0000040f18007986 */ /* 0x000fe2000c101908 */
[----:B------:R-:W-:Y:S05]  /*0ca0*/  EXIT ;  /* 0x000000000000794d */ /* 0x000fea0003800000 */
.L_x_12:
        /* <DEDUP_REMOVED lines=13> */
.L_x_23:


//--------------------- .text._Z30mma_kernel_m16n8k8_ptx_f16_f32ILi16ELi8ELi8EEvP6__halfS1_PfS2_iiiiii --------------------------
	.section	.text._Z30mma_kernel_m16n8k8_ptx_f16_f32ILi16ELi8ELi8EEvP6__halfS1_PfS2_iiiiii,"ax",@progbits
	.align	128
        .global         _Z30mma_kernel_m16n8k8_ptx_f16_f32ILi16ELi8ELi8EEvP6__halfS1_PfS2_iiiiii
        .type           _Z30mma_kernel_m16n8k8_ptx_f16_f32ILi16ELi8ELi8EEvP6__halfS1_PfS2_iiiiii,@function
        .size           _Z30mma_kernel_m16n8k8_ptx_f16_f32ILi16ELi8ELi8EEvP6__halfS1_PfS2_iiiiii,(.L_x_24 - _Z30mma_kernel_m16n8k8_ptx_f16_f32ILi16ELi8ELi8EEvP6__halfS1_PfS2_iiiiii)
        .other          _Z30mma_kernel_m16n8k8_ptx_f16_f32ILi16ELi8ELi8EEvP6__halfS1_PfS2_iiiiii,@"STO_CUDA_ENTRY STV_DEFAULT"
_Z30mma_kernel_m16n8k8_ptx_f16_f32ILi16ELi8ELi8EEvP6__halfS1_PfS2_iiiiii:
.text._Z30mma_kernel_m16n8k8_ptx_f16_f32ILi16ELi8ELi8EEvP6__halfS1_PfS2_iiiiii:
[----:B------:R-:W0:Y:S08]  /*0000*/  LDC R1, c[0x0][0x37c] ;  /* 0x0000df00ff017b82 */ /* 0x000e300000000800 */
[----:B------:R-:W1:Y:S01]  /*0010*/  LDC R12, c[0x0][0x3ac] ;  /* 0x0000eb00ff0c7b82 */ /* 0x000e620000000800 */
[----:B------:R-:W2:Y:S01]  /*0020*/  S2R R24, SR_TID.X ;  /* 0x0000000000187919 */ /* 0x000ea20000002100 */
[----:B------:R-:W3:Y:S01]  /*0030*/  LDCU UR5, c[0x0][0x3a0] ;  /* 0x00007400ff0577ac */ /* 0x000ee20008000800 */
[----:B------:R-:W4:Y:S05]  /*0040*/  LDCU.64 UR8, c[0x0][0x358] ;  /* 0x00006b00ff0877ac */ /* 0x000f2a0008000a00 */
[----:B------:R-:W2:Y:S01]  /*0050*/  S2UR UR4, SR_CTAID.X ;  /* 0x00000000000479c3 */ /* 0x000ea20000002500 */
[----:B------:R-:W5:Y:S07]  /*0060*/  LDCU UR6, c[0x0][0x3a4] ;  /* 0x00007480ff0677ac */ /* 0x000f6e0008000800 */
[----:B------:R-:W2:Y:S01]  /*0070*/  LDC R13, c[0x0][0x360] ;  /* 0x0000d800ff0d7b82 */ /* 0x000ea20000000800 */
[----:B-1----:R-:W-:-:S07]  /*0080*/  IABS R10, R12 ;  /* 0x0000000c000a7213 */ /* 0x002fce0000000000 */
[----:B------:R-:W1:Y:S01]  /*0090*/  LDC R17, c[0x0][0x3b0] ;  /* 0x0000ec00ff117b82 */ /* 0x000e620000000800 */
[----:B------:R-:W3:Y:S07]  /*00a0*/  I2F.RP R11, R10 ;  /* 0x0000000a000b7306 */ /* 0x000eee0000209400 */
[----:B------:R-:W4:Y:S01]  /*00b0*/  LDC R18, c[0x0][0x3b4] ;  /* 0x0000ed00ff127b82 */ /* 0x000f220000000800 */
[----:B--2---:R-:W-:Y:S01]  /*00c0*/  IMAD R24, R13, UR4, R24 ;  /* 0x000000040d187c24 */ /* 0x004fe2000f8e0218 */
[----:B------:R-:W2:Y:S01]  /*00d0*/  LDCU UR4, c[0x0][0x3a8] ;  /* 0x00007500ff0477ac */ /* 0x000ea20008000800 */
[----:B---3--:R-:W3:Y:S03]  /*00e0*/  MUFU.RCP R11, R11 ;  /* 0x0000000b000b7308 */ /* 0x008ee60000001000 */
[----:B------:R-:W-:-:S04]  /*00f0*/  SHF.R.S32.HI R13, RZ, 0x1f, R24 ;  /* 0x0000001fff0d7819 */ /* 0x000fc80000011418 */
[----:B------:R-:W-:Y:S02]  /*0100*/  LEA.HI R13, R13, R24, RZ, 0x5 ;  /* 0x000000180d0d7211 */ /* 0x000fe400078f28ff */
[----:B-1----:R-:W-:-:S04]  /*0110*/  IABS R22, R17 ;  /* 0x0000001100167213 */ /* 0x002fc80000000000 */
[----:B------:R-:W1:Y:S01]  /*0120*/  I2F.RP R14, R22 ;  /* 0x00000016000e7306 */ /* 0x000e620000209400 */
[----:B----4-:R-:W-:Y:S01]  /*0130*/  IABS R16, R18 ;  /* 0x0000001200107213 */ /* 0x010fe20000000000 */
[----:B--2---:R-:W-:Y:S01]  /*0140*/  UIMAD UR7, UR4, UR5, URZ ;  /* 0x00000005040772a4 */ /* 0x004fe2000f8e02ff */
[----:B---3--:R-:W-:Y:S01]  /*0150*/  VIADD R8, R11, 0xffffffe ;  /* 0x0ffffffe0b087836 */ /* 0x008fe20000000000 */
[----:B------:R-:W-:Y:S02]  /*0160*/  SHF.R.S32.HI R11, RZ, 0x5, R13 ;  /* 0x00000005ff0b7819 */ /* 0x000fe4000001140d */
[----:B------:R-:W-:Y:S02]  /*0170*/  LOP3.LUT R13, R13, 0xffe0, RZ, 0xc0, !PT ;  /* 0x0000ffe00d0d7812 */ /* 0x000fe400078ec0ff */
[----:B------:R2:W3:Y:S01]  /*0180*/  F2I.FTZ.U32.TRUNC.NTZ R9, R8 ;  /* 0x0000000800097305 */ /* 0x0004e2000021f000 */
[----:B------:R-:W-:Y:S02]  /*0190*/  IABS R23, R11 ;  /* 0x0000000b00177213 */ /* 0x000fe40000000000 */
[----:B------:R-:W-:Y:S01]  /*01a0*/  ISETP.GE.AND P3, PT, R11, RZ, PT ;  /* 0x000000ff0b00720c */ /* 0x000fe20003f66270 */
[----:B------:R-:W-:-:S04]  /*01b0*/  IMAD.IADD R24, R24, 0x1, -R13 ;  /* 0x0000000118187824 */ /* 0x000fc800078e0a0d */
[----:B-1----:R-:W1:Y:S01]  /*01c0*/  MUFU.RCP R14, R14 ;  /* 0x0000000e000e7308 */ /* 0x002e620000001000 */
[----:B--2---:R-:W-:Y:S02]  /*01d0*/  IMAD.MOV.U32 R8, RZ, RZ, RZ ;  /* 0x000000ffff087224 */ /* 0x004fe400078e00ff */
[----:B---3--:R-:W-:-:S04]  /*01e0*/  IMAD.MOV R19, RZ, RZ, -R9 ;  /* 0x000000ffff137224 */ /* 0x008fc800078e0a09 */
[----:B------:R-:W-:-:S04]  /*01f0*/  IMAD R19, R19, R10, RZ ;  /* 0x0000000a13137224 */ /* 0x000fc800078e02ff */
[----:B------:R-:W-:Y:S01]  /*0200*/  IMAD.HI.U32 R8, R9, R19, R8 ;  /* 0x0000001309087227 */ /* 0x000fe200078e0008 */
[----:B------:R-:W-:-:S03]  /*0210*/  PRMT R9, R24, 0x8880, RZ ;  /* 0x0000888018097816 */ /* 0x000fc600000000ff */
[----:B-1----:R-:W-:Y:S01]  /*0220*/  VIADD R13, R14, 0xffffffe ;  /* 0x0ffffffe0e0d7836 */ /* 0x002fe20000000000 */
[----:B------:R-:W-:Y:S01]  /*0230*/  PRMT R9, R9, 0x7710, RZ ;  /* 0x0000771009097816 */ /* 0x000fe200000000ff */
[----:B------:R-:W-:-:S03]  /*0240*/  IMAD.HI.U32 R8, R8, R23, RZ ;  /* 0x0000001708087227 */ /* 0x000fc600078e00ff */
[----:B------:R-:W-:Y:S01]  /*0250*/  SHF.R.U32.HI R9, RZ, 0xd, R9 ;  /* 0x0000000dff097819 */ /* 0x000fe20000011609 */
[----:B------:R-:W-:Y:S01]  /*0260*/  IMAD.MOV R8, RZ, RZ, -R8 ;  /* 0x000000ffff087224 */ /* 0x000fe200078e0a08 */
[----:B------:R-:W1:Y:S02]  /*0270*/  F2I.FTZ.U32.TRUNC.NTZ R13, R13 ;  /* 0x0000000d000d7305 */ /* 0x000e64000021f000 */
[----:B------:R-:W-:Y:S01]  /*0280*/  LOP3.LUT R9, R9, 0x3, RZ, 0xc0, !PT ;  /* 0x0000000309097812 */ /* 0x000fe200078ec0ff */
[----:B------:R-:W-:-:S04]  /*0290*/  IMAD R19, R10, R8, R23 ;  /* 0x000000080a137224 */ /* 0x000fc800078e0217 */
[----:B------:R-:W-:Y:S01]  /*02a0*/  IMAD.IADD R9, R24, 0x1, R9 ;  /* 0x0000000118097824 */ /* 0x000fe200078e0209 */
[----:B------:R-:W-:Y:S01]  /*02b0*/  ISETP.GT.U32.AND P0, PT, R10, R19, PT ;  /* 0x000000130a00720c */ /* 0x000fe20003f04070 */
[----:B------:R-:W2:Y:S01]  /*02c0*/  I2F.RP R8, R16 ;  /* 0x0000001000087306 */ /* 0x000ea20000209400 */
[----:B-1----:R-:W-:-:S04]  /*02d0*/  IMAD.MOV R21, RZ, RZ, -R13 ;  /* 0x000000ffff157224 */ /* 0x002fc800078e0a0d */
[----:B------:R-:W-:-:S07]  /*02e0*/  IMAD R21, R21, R22, RZ ;  /* 0x0000001615157224 */ /* 0x000fce00078e02ff */
[----:B------:R-:W-:Y:S01]  /*02f0*/  @!P0 IMAD.IADD R19, R19, 0x1, -R10 ;  /* 0x0000000113138824 */ /* 0x000fe200078e0a0a */
[----:B--2---:R-:W1:Y:S04]  /*0300*/  MUFU.RCP R8, R8 ;  /* 0x0000000800087308 */ /* 0x004e680000001000 */
[----:B------:R-:W-:-:S13]  /*0310*/  ISETP.GT.U32.AND P0, PT, R10, R19, PT ;  /* 0x000000130a00720c */ /* 0x000fda0003f04070 */
[----:B------:R-:W-:Y:S01]  /*0320*/  @!P0 IMAD.IADD R19, R19, 0x1, -R10 ;  /* 0x0000000113138824 */ /* 0x000fe200078e0a0a */
[----:B------:R-:W-:Y:S02]  /*0330*/  LOP3.LUT R10, R9, 0xfffc, RZ, 0xc0, !PT ;  /* 0x0000fffc090a7812 */ /* 0x000fe400078ec0ff */
[----:B------:R-:W-:Y:S01]  /*0340*/  ISETP.NE.AND P0, PT, R12, RZ, PT ;  /* 0x000000ff0c00720c */ /* 0x000fe20003f05270 */
[----:B------:R-:W-:Y:S02]  /*0350*/  @!P3 IMAD.MOV R19, RZ, RZ, -R19 ;  /* 0x000000ffff13b224 */ /* 0x000fe400078e0a13 */
[----:B------:R-:W-:-:S05]  /*0360*/  IMAD.MOV R10, RZ, RZ, -R10 ;  /* 0x000000ffff0a7224 */ /* 0x000fca00078e0a0a */
[----:B------:R-:W-:Y:S02]  /*0370*/  PRMT R11, R10, 0x7710, RZ ;  /* 0x000077100a0b7816 */ /* 0x000fe400000000ff */
[----:B------:R-:W-:-:S03]  /*0380*/  PRMT R10, R9, 0x8880, RZ ;  /* 0x00008880090a7816 */ /* 0x000fc600000000ff */
[----:B------:R-:W-:Y:S01]  /*0390*/  IMAD.IADD R24, R24, 0x1, R11 ;  /* 0x0000000118187824 */ /* 0x000fe200078e020b */
[----:B------:R-:W-:Y:S02]  /*03a0*/  SHF.R.S32.HI R10, RZ, 0x2, R10 ;  /* 0x00000002ff0a7819 */ /* 0x000fe4000001140a */
[----:B-1----:R-:W-:Y:S02]  /*03b0*/  IADD3 R11, PT, PT, R8, 0xffffffe, RZ ;  /* 0x0ffffffe080b7810 */ /* 0x002fe40007ffe0ff */
[----:B------:R-:W-:Y:S01]  /*03c0*/  PRMT R20, R24, 0x8880, RZ ;  /* 0x0000888018147816 */ /* 0x000fe200000000ff */
[----:B------:R-:W1:Y:S01]  /*03d0*/  LDC.64 R8, c[0x0][0x380] ;  /* 0x0000e000ff087b82 */ /* 0x000e620000000a00 */
[----:B------:R-:W-:Y:S01]  /*03e0*/  @!P0 LOP3.LUT R19, RZ, R12, RZ, 0x33, !PT ;  /* 0x0000000cff138212 */ /* 0x000fe200078e33ff */
[----:B------:R-:W-:Y:S01]  /*03f0*/  IMAD.MOV.U32 R12, RZ, RZ, RZ ;  /* 0x000000ffff0c7224 */ /* 0x000fe200078e00ff */
[----:B------:R-:W-:Y:S01]  /*0400*/  PRMT R10, R10, 0x9910, RZ ;  /* 0x000099100a0a7816 */ /* 0x000fe200000000ff */
[----:B------:R-:W-:Y:S01]  /*0410*/  IMAD.SHL.U32 R20, R20, 0x2, RZ ;  /* 0x0000000214147824 */ /* 0x000fe200078e00ff */
[----:B------:R-:W2:Y:S01]  /*0420*/  F2I.FTZ.U32.TRUNC.NTZ R11, R11 ;  /* 0x0000000b000b7305 */ /* 0x000ea2000021f000 */
[----:B------:R-:W-:-:S04]  /*0430*/  IMAD.HI.U32 R12, R13, R21, R12 ;  /* 0x000000150d0c7227 */ /* 0x000fc800078e000c */
[----:B------:R-:W-:Y:S02]  /*0440*/  IMAD.MOV.U32 R21, RZ, RZ, R10 ;  /* 0x000000ffff157224 */ /* 0x000fe400078e000a */
[----:B------:R-:W-:-:S04]  /*0450*/  IMAD R10, R19, 0x80, R20 ;  /* 0x00000080130a7824 */ /* 0x000fc800078e0214 */
[----:B------:R-:W-:Y:S02]  /*0460*/  IMAD R19, R21, 0x8, R10 ;  /* 0x0000000815137824 */ /* 0x000fe400078e020a */
[----:B------:R-:W-:Y:S02]  /*0470*/  IMAD.MOV.U32 R10, RZ, RZ, RZ ;  /* 0x000000ffff0a7224 */ /* 0x000fe400078e00ff */
[----:B--2---:R-:W-:Y:S01]  /*0480*/  IMAD.MOV R13, RZ, RZ, -R11 ;  /* 0x000000ffff0d7224 */ /* 0x004fe200078e0a0b */
[----:B------:R-:W-:-:S03]  /*0490*/  ISETP.GE.AND P2, PT, R19, UR7, PT ;  /* 0x0000000713007c0c */ /* 0x000fc6000bf46270 */
[----:B------:R-:W-:Y:S01]  /*04a0*/  IMAD R13, R13, R16, RZ ;  /* 0x000000100d0d7224 */ /* 0x000fe200078e02ff */
[----:B------:R-:W-:-:S03]  /*04b0*/  ISETP.LT.OR P2, PT, R19, RZ, P2 ;  /* 0x000000ff1300720c */ /* 0x000fc60001741670 */
[----:B------:R-:W-:-:S04]  /*04c0*/  IMAD.HI.U32 R26, R11, R13, R10 ;  /* 0x0000000d0b1a7227 */ /* 0x000fc800078e000a */
[----:B-1----:R-:W-:-:S06]  /*04d0*/  IMAD.WIDE.U32 R10, R19, 0x2, R8 ;  /* 0x00000002130a7825 */ /* 0x002fcc00078e0008 */
[----:B------:R-:W0:Y:S01]  /*04e0*/  @!P2 LDG.E.U16 R14, desc[UR8][R10.64] ;  /* 0x000000080a0ea981 */ /* 0x000e22000c1e1500 */
[-C--:B------:R-:W-:Y:S01]  /*04f0*/  IMAD.HI.U32 R12, R12, R23.reuse, RZ ;  /* 0x000000170c0c7227 */ /* 0x080fe200078e00ff */
[----:B------:R-:W-:Y:S01]  /*0500*/  LOP3.LUT R24, R24, 0xffff, RZ, 0xc0, !PT ;  /* 0x0000ffff18187812 */ /* 0x000fe200078ec0ff */
[----:B-----5:R-:W-:Y:S01]  /*0510*/  UIMAD UR4, UR4, UR6, URZ ;  /* 0x00000006040472a4 */ /* 0x020fe2000f8e02ff */
[----:B------:R-:W-:Y:S01]  /*0520*/  ISETP.NE.AND P5, PT, R18, RZ, PT ;  /* 0x000000ff1200720c */ /* 0x000fe20003fa5270 */
[----:B------:R-:W-:Y:S02]  /*0530*/  IMAD.MOV R12, RZ, RZ, -R12 ;  /* 0x000000ffff0c7224 */ /* 0x000fe400078e0a0c */
[----:B------:R-:W-:-:S04]  /*0540*/  IMAD.HI.U32 R26, R26, R23, RZ ;  /* 0x000000171a1a7227 */ /* 0x000fc800078e00ff */
[----:B------:R-:W-:Y:S01]  /*0550*/  IMAD R25, R22, R12, R23 ;  /* 0x0000000c16197224 */ /* 0x000fe200078e0217 */
[----:B------:R-:W-:Y:S01]  /*0560*/  PRMT R12, R24, 0x8880, RZ ;  /* 0x00008880180c7816 */ /* 0x000fe200000000ff */
[----:B------:R-:W-:-:S03]  /*0570*/  IMAD.MOV R26, RZ, RZ, -R26 ;  /* 0x000000ffff1a7224 */ /* 0x000fc600078e0a1a */
[----:B------:R-:W-:Y:S01]  /*0580*/  ISETP.GT.U32.AND P0, PT, R22, R25, PT ;  /* 0x000000191600720c */ /* 0x000fe20003f04070 */
[----:B------:R-:W-:Y:S02]  /*0590*/  IMAD R13, R16, R26, R23 ;  /* 0x0000001a100d7224 */ /* 0x000fe400078e0217 */
[----:B------:R-:W-:-:S03]  /*05a0*/  IMAD R12, R12, 0x10, R21 ;  /* 0x000000100c0c7824 */ /* 0x000fc600078e0215 */
[----:B------:R-:W-:-:S07]  /*05b0*/  ISETP.GT.U32.AND P1, PT, R16, R13, PT ;  /* 0x0000000d1000720c */ /* 0x000fce0003f24070 */
[----:B------:R-:W-:-:S05]  /*05c0*/  @!P0 IMAD.IADD R25, R25, 0x1, -R22 ;  /* 0x0000000119198824 */ /* 0x000fca00078e0a16 */
[----:B------:R-:W-:Y:S01]  /*05d0*/  ISETP.GT.U32.AND P0, PT, R22, R25, PT ;  /* 0x000000191600720c */ /* 0x000fe20003f04070 */
[----:B------:R-:W-:-:S05]  /*05e0*/  @!P1 IMAD.IADD R13, R13, 0x1, -R16 ;  /* 0x000000010d0d9824 */ /* 0x000fca00078e0a10 */
[----:B------:R-:W-:-:S07]  /*05f0*/  ISETP.GT.U32.AND P4, PT, R16, R13, PT ;  /* 0x0000000d1000720c */ /* 0x000fce0003f84070 */
[----:B------:R-:W-:Y:S02]  /*0600*/  @!P0 IADD3 R25, PT, PT, R25, -R22, RZ ;  /* 0x8000001619198210 */ /* 0x000fe40007ffe0ff */
[----:B------:R-:W-:-:S03]  /*0610*/  ISETP.NE.AND P0, PT, R17, RZ, PT ;  /* 0x000000ff1100720c */ /* 0x000fc60003f05270 */
[----:B------:R-:W-:Y:S02]  /*0620*/  @!P3 IMAD.MOV R25, RZ, RZ, -R25 ;  /* 0x000000ffff19b224 */ /* 0x000fe400078e0a19 */
[----:B------:R-:W-:-:S08]  /*0630*/  @!P4 IMAD.IADD R13, R13, 0x1, -R16 ;  /* 0x000000010d0dc824 */ /* 0x000fd000078e0a10 */
[----:B------:R-:W-:-:S05]  /*0640*/  @!P0 LOP3.LUT R25, RZ, R17, RZ, 0x33, !PT ;  /* 0x00000011ff198212 */ /* 0x000fca00078e33ff */
[----:B------:R-:W-:Y:S02]  /*0650*/  IMAD R27, R25, 0x40, R12 ;  /* 0x00000040191b7824 */ /* 0x000fe400078e020c */
[----:B------:R-:W-:Y:S02]  /*0660*/  IMAD.MOV.U32 R25, RZ, RZ, R13 ;  /* 0x000000ffff197224 */ /* 0x000fe400078e000d */
[C---:B------:R-:W-:Y:S01]  /*0670*/  VIADD R23, R27.reuse, 0x8 ;  /* 0x000000081b177836 */ /* 0x040fe20000000000 */
[----:B------:R-:W-:Y:S01]  /*0680*/  ISETP.GE.AND P0, PT, R27, UR4, PT ;  /* 0x000000041b007c0c */ /* 0x000fe2000bf06270 */
[----:B------:R-:W-:Y:S01]  /*0690*/  @!P3 IMAD.MOV R25, RZ, RZ, -R25 ;  /* 0x000000ffff19b224 */ /* 0x000fe200078e0a19 */
[----:B------:R-:W-:Y:S02]  /*06a0*/  @!P5 LOP3.LUT R25, RZ, R18, RZ, 0x33, !PT ;  /* 0x00000012ff19d212 */ /* 0x000fe400078e33ff */
[----:B------:R-:W-:Y:S01]  /*06b0*/  ISETP.GE.AND P1, PT, R23, UR4, PT ;  /* 0x0000000417007c0c */ /* 0x000fe2000bf26270 */
[----:B------:R-:W-:Y:S01]  /*06c0*/  UIMAD UR4, UR5, UR6, URZ ;  /* 0x00000006050472a4 */ /* 0x000fe2000f8e02ff */
[----:B------:R-:W-:Y:S01]  /*06d0*/  ISETP.LT.OR P0, PT, R27, RZ, P0 ;  /* 0x000000ff1b00720c */ /* 0x000fe20000701670 */
[----:B------:R-:W-:Y:S01]  /*06e0*/  IMAD R20, R25, 0x80, R20 ;  /* 0x0000008019147824 */ /* 0x000fe200078e0214 */
[----:B------:R-:W-:-:S02]  /*06f0*/  ISETP.LT.OR P1, PT, R23, RZ, P1 ;  /* 0x000000ff1700720c */ /* 0x000fc40000f21670 */
[----:B------:R-:W-:Y:S01]  /*0700*/  IADD3 R18, PT, PT, R19, 0x41, RZ ;  /* 0x0000004113127810 */ /* 0x000fe20007ffe0ff */
[----:B------:R-:W-:Y:S02]  /*0710*/  IMAD R25, R21, 0x8, R20 ;  /* 0x0000000815197824 */ /* 0x000fe400078e0214 */
[----:B------:R-:W1:Y:S01]  /*0720*/  LDC.64 R20, c[0x0][0x390] ;  /* 0x0000e400ff147b82 */ /* 0x000e620000000a00 */
[----:B------:R-:W-:Y:S01]  /*0730*/  ISETP.GE.AND P3, PT, R18, UR7, PT ;  /* 0x0000000712007c0c */ /* 0x000fe2000bf66270 */
[----:B------:R-:W-:-:S03]  /*0740*/  VIADD R22, R25, 0x1 ;  /* 0x0000000119167836 */ /* 0x000fc60000000000 */
[----:B------:R-:W-:Y:S01]  /*0750*/  ISETP.LT.OR P3, PT, R18, RZ, P3 ;  /* 0x000000ff1200720c */ /* 0x000fe20001f61670 */
[----:B------:R-:W-:Y:S01]  /*0760*/  VIADD R18, R19, 0x1 ;  /* 0x0000000113127836 */ /* 0x000fe20000000000 */
[----:B------:R-:W-:Y:S01]  /*0770*/  ISETP.GE.AND P6, PT, R22, UR4, PT ;  /* 0x0000000416007c0c */ /* 0x000fe2000bfc6270 */
[----:B------:R-:W2:Y:S03]  /*0780*/  @!P0 LDC.64 R16, c[0x0][0x388] ;  /* 0x0000e200ff108b82 */ /* 0x000ea60000000a00 */
[----:B------:R-:W-:-:S05]  /*0790*/  ISETP.GE.AND P4, PT, R18, UR7, PT ;  /* 0x0000000712007c0c */ /* 0x000fca000bf86270 */
[----:B------:R-:W3:Y:S01]  /*07a0*/  @!P1 LDC.64 R12, c[0x0][0x388] ;  /* 0x0000e200ff0c9b82 */ /* 0x000ee20000000a00 */
[----:B--2---:R-:W-:-:S05]  /*07b0*/  @!P0 IMAD.WIDE.U32 R16, R27, 0x2, R16 ;  /* 0x000000021b108825 */ /* 0x004fca00078e0010 */
[----:B------:R2:W4:Y:S01]  /*07c0*/  @!P0 LDG.E.U16 R15, desc[UR8][R16.64] ;  /* 0x00000008100f8981 */ /* 0x000522000c1e1500 */
[----:B---3--:R-:W-:-:S04]  /*07d0*/  @!P1 IMAD.WIDE.U32 R12, R23, 0x2, R12 ;  /* 0x00000002170c9825 */ /* 0x008fc800078e000c */
[C---:B------:R-:W-:Y:S01]  /*07e0*/  VIADD R23, R19.reuse, 0x40 ;  /* 0x0000004013177836 */ /* 0x040fe20000000000 */
[----:B------:R-:W-:Y:S01]  /*07f0*/  ISETP.LT.OR P0, PT, R19, -0x1, P4 ;  /* 0xffffffff1300780c */ /* 0x000fe20002701670 */
[----:B------:R3:W4:Y:S01]  /*0800*/  @!P1 LDG.E.U16 R0, desc[UR8][R12.64] ;  /* 0x000000080c009981 */ /* 0x000722000c1e1500 */
[----:B------:R-:W-:Y:S01]  /*0810*/  ISETP.GT.AND P6, PT, R25, -0x2, !P6 ;  /* 0xfffffffe1900780c */ /* 0x000fe200077c4270 */
[----:B--2---:R-:W2:Y:S01]  /*0820*/  LDC.64 R16, c[0x0][0x398] ;  /* 0x0000e600ff107b82 */ /* 0x004ea20000000a00 */
[----:B------:R-:W-:Y:S01]  /*0830*/  ISETP.GE.AND P4, PT, R23, UR7, PT ;  /* 0x0000000717007c0c */ /* 0x000fe2000bf86270 */
[----:B------:R-:W-:-:S03]  /*0840*/  VIADD R19, R25, 0x40 ;  /* 0x0000004019137836 */ /* 0x000fc60000000000 */
[----:B------:R-:W-:Y:S02]  /*0850*/  ISETP.LT.OR P4, PT, R23, RZ, P4 ;  /* 0x000000ff1700720c */ /* 0x000fe40002781670 */
[----:B------:R-:W-:Y:S01]  /*0860*/  ISETP.GE.AND P5, PT, R19, UR4, PT ;  /* 0x0000000413007c0c */ /* 0x000fe2000bfa6270 */
[----:B---3--:R-:W-:Y:S02]  /*0870*/  IMAD.WIDE.U32 R12, R23, 0x2, R8 ;  /* 0x00000002170c7825 */ /* 0x008fe400078e0008 */
[----:B------:R-:W3:Y:S01]  /*0880*/  @!P0 LDG.E.U16 R11, desc[UR8][R10.64+0x2] ;  /* 0x000002080a0b8981 */ /* 0x000ee2000c1e1500 */
[----:B------:R-:W-:Y:S01]  /*0890*/  ISETP.GT.AND P5, PT, R19, -0x1, !P5 ;  /* 0xffffffff1300780c */ /* 0x000fe20006fa4270 */
[--C-:B-1----:R-:W-:Y:S02]  /*08a0*/  IMAD.WIDE.U32 R8, R25, 0x4, R20.reuse ;  /* 0x0000000419087825 */ /* 0x102fe400078e0014 */
[----:B------:R-:W5:Y:S02]  /*08b0*/  @!P3 LDG.E.U16 R18, desc[UR8][R12.64+0x2] ;  /* 0x000002080c12b981 */ /* 0x000f64000c1e1500 */
[----:B------:R-:W-:-:S02]  /*08c0*/  IMAD.WIDE.U32 R20, R19, 0x4, R20 ;  /* 0x0000000413147825 */ /* 0x000fc400078e0014 */
[----:B------:R-:W2:Y:S06]  /*08d0*/  @P6 LDG.E R5, desc[UR8][R8.64+0x4] ;  /* 0x0000040808056981 */ /* 0x000eac000c1e1900 */
[----:B------:R-:W2:Y:S01]  /*08e0*/  @P5 LDG.E R6, desc[UR8][R20.64] ;  /* 0x0000000814065981 */ /* 0x000ea2000c1e1900 */
[----:B0-----:R-:W-:Y:S01]  /*08f0*/  @!P2 PRMT R2, R14, 0x7610, R1 ;  /* 0x000076100e02a816 */ /* 0x001fe20000000001 */
[C---:B------:R-:W-:Y:S01]  /*0900*/  VIADD R14, R25.reuse, 0x41 ;  /* 0x00000041190e7836 */ /* 0x040fe20000000000 */
[----:B------:R-:W-:-:S04]  /*0910*/  ISETP.GE.AND P2, PT, R25, UR4, PT ;  /* 0x0000000419007c0c */ /* 0x000fc8000bf46270 */
[C---:B------:R-:W-:Y:S02]  /*0920*/  ISETP.GE.AND P1, PT, R14.reuse, UR4, PT ;  /* 0x000000040e007c0c */ /* 0x040fe4000bf26270 */
[----:B------:R-:W-:Y:S02]  /*0930*/  ISETP.GT.AND P2, PT, R25, -0x1, !P2 ;  /* 0xffffffff1900780c */ /* 0x000fe40005744270 */
[----:B------:R-:W-:Y:S02]  /*0940*/  ISETP.GT.AND P1, PT, R14, -0x1, !P1 ;  /* 0xffffffff0e00780c */ /* 0x000fe40004f24270 */
[----:B------:R-:W5:Y:S09]  /*0950*/  @!P4 LDG.E.U16 R14, desc[UR8][R12.64] ;  /* 0x000000080c0ec981 */ /* 0x000f72000c1e1500 */
[----:B------:R-:W2:Y:S04]  /*0960*/  @P2 LDG.E R4, desc[UR8][R8.64] ;  /* 0x0000000808042981 */ /* 0x000ea8000c1e1900 */
[----:B------:R-:W2:Y:S01]  /*0970*/  @P1 LDG.E R7, desc[UR8][R20.64+0x4] ;  /* 0x0000040814071981 */ /* 0x000ea2000c1e1900 */
[----:B----4-:R-:W-:-:S02]  /*0980*/  PRMT R0, R15, 0x5410, R0 ;  /* 0x000054100f007816 */ /* 0x010fc40000000000 */
[----:B---3--:R-:W-:Y:S02]  /*0990*/  @!P0 PRMT R2, R2, 0x5410, R11 ;  /* 0x0000541002028816 */ /* 0x008fe4000000000b */
[----:B-----5:R-:W-:-:S04]  /*09a0*/  @!P4 PRMT R3, R14, 0x5410, R1 ;  /* 0x000054100e03c816 */ /* 0x020fc80000000001 */
[----:B------:R-:W-:-:S07]  /*09b0*/  @!P3 PRMT R3, R3, 0x5410, R18 ;  /* 0x000054100303b816 */ /* 0x000fce0000000012 */
[----:B--2---:R-:W-:Y:S01]  /*09c0*/  HMMA.1688.F32 R4, R2, R0, R4 ;  /* 0x000000000204723c */ /* 0x004fe20000001004 */
[----:B------:R-:W-:-:S04]  /*09d0*/  IMAD.WIDE.U32 R2, R25, 0x4, R16 ;  /* 0x0000000419027825 */ /* 0x000fc800078e0010 */
[----:B------:R-:W-:-:S14]  /*09e0*/  IMAD.WIDE.U32 R16, R19, 0x4, R16 ;  /* 0x0000000413107825 */ /* 0x000fdc00078e0010 */
[----:B------:R0:W-:Y:S04]  /*09f0*/  @P2 STG.E desc[UR8][R2.64], R4 ;  /* 0x0000000402002986 */ /* 0x0001e8000c101908 */
[----:B------:R0:W-:Y:S04]  /*0a00*/  @P6 STG.E desc[UR8][R2.64+0x4], R5 ;  /* 0x0000040502006986 */ /* 0x0001e8000c101908 */
[----:B------:R0:W-:Y:S01]  /*0a10*/  @P5 STG.E desc[UR8][R16.64], R6 ;  /* 0x0000000610005986 */ /* 0x0001e2000c101908 */
[----:B------:R-:W-:Y:S05]  /*0a20*/  @!P1 EXIT ;  /* 0x000000000000994d */ /* 0x000fea0003800000 */
[----:B------:R-:W-:Y:S01]  /*0a30*/  STG.E desc[UR8][R16.64+0x4], R7 ;  /* 0x0000040710007986 */ /* 0x000fe2000c101908 */
[----:B------:R-:W-:Y:S05]  /*0a40*/  EXIT ;  /* 0x000000000000794d */ /* 0x000fea0003800000 */
.L_x_13:
        /* <DEDUP_REMOVED lines=11> */
.L_x_24:


//--------------------- .text._Z25mma_kernel_m8n8k16_s8_s32ILi8ELi8ELi16EEvPaS0_PiS1_iiiiii --------------------------
	.section	.text._Z25mma_kernel_m8n8k16_s8_s32ILi8ELi8ELi16EEvPaS0_PiS1_iiiiii,"ax",@progbits
	.align	128
        .global         _Z25mma_kernel_m8n8k16_s8_s32ILi8ELi8ELi16EEvPaS0_PiS1_iiiiii
        .type           _Z25mma_kernel_m8n8k16_s8_s32ILi8ELi8ELi16EEvPaS0_PiS1_iiiiii,@function
        .size           _Z25mma_kernel_m8n8k16_s8_s32ILi8ELi8ELi16EEvPaS0_PiS1_iiiiii,(.L_x_25 - _Z25mma_kernel_m8n8k16_s8_s32ILi8ELi8ELi16EEvPaS0_PiS1_iiiiii)
        .other          _Z25mma_kernel_m8n8k16_s8_s32ILi8ELi8ELi16EEvPaS0_PiS1_iiiiii,@"STO_CUDA_ENTRY STV_DEFAULT"
_Z25mma_kernel_m8n8k16_s8_s32ILi8ELi8ELi16EEvPaS0_PiS1_iiiiii:
.text._Z25mma_kernel_m8n8k16_s8_s32ILi8ELi8ELi16EEvPaS0_PiS1_iiiiii:
[----:B------:R-:W-:Y:S08]  /*0000*/  LDC R1, c[0x0][0x37c] ;  /* 0x0000df00ff017b82 */ /* 0x000ff00000000800 */
[----:B------:R-:W0:Y:S01]  /*0010*/  LDC R11, c[0x0][0x3ac] ;  /* 0x0000eb00ff0b7b82 */ /* 0x000e220000000800 */
[----:B------:R-:W1:Y:S01]  /*0020*/  S2R R0, SR_TID.X ;  /* 0x0000000000007919 */ /* 0x000e620000002100 */
[----:B------:R-:W2:Y:S01]  /*0030*/  LDCU UR5, c[0x0][0x3a0] ;  /* 0x00007400ff0577ac */ /* 0x000ea20008000800 */
[----:B------:R-:W3:Y:S05]  /*0040*/  LDCU.64 UR10, c[0x0][0x380] ;  /* 0x00007000ff0a77ac */ /* 0x000eea0008000a00 */
[----:B------:R-:W1:Y:S01]  /*0050*/  S2UR UR4, SR_CTAID.X ;  /* 0x00000000000479c3 */ /* 0x000e620000002500 */
[----:B------:R-:W4:Y:S01]  /*0060*/  LDCU.64 UR8, c[0x0][0x358] ;  /* 0x00006b00ff0877ac */ /* 0x000f220008000a00 */
[----:B------:R-:W5:Y:S06]  /*0070*/  LDCU UR6, c[0x0][0x3a4] ;  /* 0x00007480ff0677ac */ /* 0x000f6c0008000800 */
[----:B------:R-:W1:Y:S01]  /*0080*/  LDC R9, c[0x0][0x360] ;  /* 0x0000d800ff097b82 */ /* 0x000e620000000800 */
[----:B0-----:R-:W-:-:S04]  /*0090*/  IABS R3, R11 ;  /* 0x0000000b00037213 */ /* 0x001fc80000000000 */
[----:B------:R-:W0:Y:S01]  /*00a0*/  I2F.RP R2, R3 ;  /* 0x0000000300027306 */ /* 0x000e220000209400 */
[----:B-1----:R-:W-:Y:S01]  /*00b0*/  IMAD R0, R9, UR4, R0 ;  /* 0x0000000409007c24 */ /* 0x002fe2000f8e0200 */
[----:B------:R-:W2:Y:S06]  /*00c0*/  LDCU UR4, c[0x0][0x3a8] ;  /* 0x00007500ff0477ac */ /* 0x000eac0008000800 */
[----:B0-----:R-:W0:Y:S01]  /*00d0*/  MUFU.RCP R2, R2 ;  /* 0x0000000200027308 */ /* 0x001e220000001000 */
[----:B------:R-:W-:-:S04]  /*00e0*/  SHF.R.S32.HI R9, RZ, 0x1f, R0 ;  /* 0x0000001fff097819 */ /* 0x000fc80000011400 */
[----:B------:R-:W-:-:S04]  /*00f0*/  LEA.HI R9, R9, R0, RZ, 0x5 ;  /* 0x0000000009097211 */ /* 0x000fc800078f28ff */
[----:B------:R-:W-:Y:S02]  /*0100*/  SHF.R.S32.HI R8, RZ, 0x5, R9 ;  /* 0x00000005ff087819 */ /* 0x000fe40000011409 */
[----:B------:R-:W-:Y:S02]  /*0110*/  LOP3.LUT R9, R9, 0xffe0, RZ, 0xc0, !PT ;  /* 0x0000ffe009097812 */ /* 0x000fe400078ec0ff */
[----:B------:R-:W-:Y:S01]  /*0120*/  ISETP.GE.AND P4, PT, R8, RZ, PT ;  /* 0x000000ff0800720c */ /* 0x000fe20003f86270 */
[----:B--2---:R-:W-:Y:S01]  /*0130*/  UIMAD UR7, UR4, UR5, URZ ;  /* 0x00000005040772a4 */ /* 0x004fe2000f8e02ff */
[----:B0-----:R-:W-:Y:S01]  /*0140*/  VIADD R6, R2, 0xffffffe ;  /* 0x0ffffffe02067836 */ /* 0x001fe20000000000 */
[----:B------:R-:W-:Y:S01]  /*0150*/  IABS R2, R8 ;  /* 0x0000000800027213 */ /* 0x000fe20000000000 */
[----:B------:R-:W-:Y:S02]  /*0160*/  IMAD.IADD R9, R0, 0x1, -R9 ;  /* 0x0000000100097824 */ /* 0x000fe400078e0a09 */
[----:B------:R0:W1:Y:S03]  /*0170*/  F2I.FTZ.U32.TRUNC.NTZ R7, R6 ;  /* 0x0000000600077305 */ /* 0x000066000021f000 */
[----:B------:R-:W-:-:S04]  /*0180*/  PRMT R0, R9, 0x8880, RZ ;  /* 0x0000888009007816 */ /* 0x000fc800000000ff */
[----:B------:R-:W-:Y:S01]  /*0190*/  PRMT R0, R0, 0x7710, RZ ;  /* 0x0000771000007816 */ /* 0x000fe200000000ff */
[----:B0-----:R-:W-:-:S03]  /*01a0*/  IMAD.MOV.U32 R6, RZ, RZ, RZ ;  /* 0x000000ffff067224 */ /* 0x001fc600078e00ff */
[----:B------:R-:W-:Y:S01]  /*01b0*/  SHF.R.U32.HI R0, RZ, 0xd, R0 ;  /* 0x0000000dff007819 */ /* 0x000fe20000011600 */
[----:B-1----:R-:W-:-:S03]  /*01c0*/  IMAD.MOV R10, RZ, RZ, -R7 ;  /* 0x000000ffff0a7224 */ /* 0x002fc600078e0a07 */
[----:B------:R-:W-:Y:S01]  /*01d0*/  LOP3.LUT R0, R0, 0x3, RZ, 0xc0, !PT ;  /* 0x0000000300007812 */ /* 0x000fe200078ec0ff */
[----:B------:R-:W-:-:S04]  /*01e0*/  IMAD R13, R10, R3, RZ ;  /* 0x000000030a0d7224 */ /* 0x000fc800078e02ff */
[----:B------:R-:W-:Y:S02]  /*01f0*/  IMAD.IADD R0, R9, 0x1, R0 ;  /* 0x0000000109007824 */ /* 0x000fe400078e0200 */
[----:B------:R-:W-:-:S03]  /*0200*/  IMAD.HI.U32 R7, R7, R13, R6 ;  /* 0x0000000d07077227 */ /* 0x000fc600078e0006 */
[C---:B------:R-:W-:Y:S02]  /*0210*/  LOP3.LUT R6, R0.reuse, 0xfffc, RZ, 0xc0, !PT ;  /* 0x0000fffc00067812 */ /* 0x040fe400078ec0ff */
[----:B------:R-:W-:Y:S01]  /*0220*/  PRMT R0, R0, 0x8880, RZ ;  /* 0x0000888000007816 */ /* 0x000fe200000000ff */
[----:B------:R-:W-:-:S03]  /*0230*/  IMAD.HI.U32 R7, R7, R2, RZ ;  /* 0x0000000207077227 */ /* 0x000fc600078e00ff */
[----:B------:R-:W-:Y:S01]  /*0240*/  SHF.R.S32.HI R0, RZ, 0x2, R0 ;  /* 0x00000002ff007819 */ /* 0x000fe20000011400 */
[----:B------:R-:W-:Y:S02]  /*0250*/  IMAD.MOV R7, RZ, RZ, -R7 ;  /* 0x000000ffff077224 */ /* 0x000fe400078e0a07 */
[----:B------:R-:W-:Y:S01]  /*0260*/  IMAD.MOV R6, RZ, RZ, -R6 ;  /* 0x000000ffff067224 */ /* 0x000fe200078e0a06 */
[----:B------:R-:W-:Y:S01]  /*0270*/  PRMT R0, R0, 0x9910, RZ ;  /* 0x0000991000007816 */ /* 0x000fe200000000ff */
[----:B------:R-:W-:-:S03]  /*0280*/  IMAD R10, R3, R7, R2 ;  /* 0x00000007030a7224 */ /* 0x000fc600078e0202 */
[----:B------:R-:W-:Y:S02]  /*0290*/  PRMT R16, R6, 0x7710, RZ ;  /* 0x0000771006107816 */ /* 0x000fe400000000ff */
[----:B------:R-:W-:-:S03]  /*02a0*/  ISETP.GT.U32.AND P0, PT, R3, R10, PT ;  /* 0x0000000a0300720c */ /* 0x000fc60003f04070 */
[----:B------:R-:W-:-:S10]  /*02b0*/  IMAD.IADD R16, R9, 0x1, R16 ;  /* 0x0000000109107824 */ /* 0x000fd400078e0210 */
[----:B------:R-:W-:Y:S01]  /*02c0*/  @!P0 IMAD.IADD R10, R10, 0x1, -R3 ;  /* 0x000000010a0a8824 */ /* 0x000fe200078e0a03 */
[----:B------:R-:W-:-:S04]  /*02d0*/  ISETP.NE.AND P0, PT, R11, RZ, PT ;  /* 0x000000ff0b00720c */ /* 0x000fc80003f05270 */
[----:B------:R-:W-:-:S13]  /*02e0*/  ISETP.GT.U32.AND P1, PT, R3, R10, PT ;  /* 0x0000000a0300720c */ /* 0x000fda0003f24070 */
[----:B------:R-:W-:Y:S01]  /*02f0*/  @!P1 IMAD.IADD R10, R10, 0x1, -R3 ;  /* 0x000000010a0a9824 */ /* 0x000fe200078e0a03 */
[----:B------:R-:W-:-:S03]  /*0300*/  PRMT R3, R16, 0x8880, RZ ;  /* 0x0000888010037816 */ /* 0x000fc600000000ff */
[----:B------:R-:W-:Y:S01]  /*0310*/  @!P4 IMAD.MOV R10, RZ, RZ, -R10 ;  /* 0x000000ffff0ac224 */ /* 0x000fe200078e0a0a */
[----:B------:R-:W-:Y:S01]  /*0320*/  @!P0 LOP3.LUT R10, RZ, R11, RZ, 0x33, !PT ;  /* 0x0000000bff0a8212 */ /* 0x000fe200078e33ff */
[----:B------:R-:W-:-:S04]  /*0330*/  IMAD R3, R0, 0x4, R3 ;  /* 0x0000000400037824 */ /* 0x000fc800078e0203 */
[----:B------:R-:W-:Y:S02]  /*0340*/  IMAD R3, R10, 0x20, R3 ;  /* 0x000000200a037824 */ /* 0x000fe400078e0203 */
[----:B------:R-:W0:Y:S02]  /*0350*/  LDC R10, c[0x0][0x3b0] ;  /* 0x0000ec00ff0a7b82 */ /* 0x000e240000000800 */
[----:B------:R-:W-:-:S05]  /*0360*/  IMAD.SHL.U32 R15, R3, 0x4, RZ ;  /* 0x00000004030f7824 */ /* 0x000fca00078e00ff */
[C---:B------:R-:W-:Y:S02]  /*0370*/  IADD3 R3, PT, PT, R15.reuse, 0x1, RZ ;  /* 0x000000010f037810 */ /* 0x040fe40007ffe0ff */
[----:B---3--:R-:W-:Y:S02]  /*0380*/  IADD3 R12, P0, PT, R15, UR10, RZ ;  /* 0x0000000a0f0c7c10 */ /* 0x008fe4000ff1e0ff */
[----:B------:R-:W-:Y:S01]  /*0390*/  ISETP.GE.AND P3, PT, R3, UR7, PT ;  /* 0x0000000703007c0c */ /* 0x000fe2000bf66270 */
[C---:B------:R-:W-:Y:S02]  /*03a0*/  VIADD R3, R15.reuse, 0x2 ;  /* 0x000000020f037836 */ /* 0x040fe40000000000 */
[----:B------:R-:W-:Y:S01]  /*03b0*/  IMAD.X R13, RZ, RZ, UR11, P0 ;  /* 0x0000000bff0d7e24 */ /* 0x000fe200080e06ff */
[----:B------:R-:W-:Y:S02]  /*03c0*/  ISETP.LT.OR P3, PT, R15, -0x1, P3 ;  /* 0xffffffff0f00780c */ /* 0x000fe40001f61670 */
[----:B------:R-:W-:-:S02]  /*03d0*/  ISETP.GE.AND P1, PT, R3, UR7, PT ;  /* 0x0000000703007c0c */ /* 0x000fc4000bf26270 */
[----:B------:R-:W1:Y:S02]  /*03e0*/  LDC R3, c[0x0][0x3b4] ;  /* 0x0000ed00ff037b82 */ /* 0x000e640000000800 */
[----:B------:R-:W-:-:S07]  /*03f0*/  ISETP.LT.OR P1, PT, R15, -0x2, P1 ;  /* 0xfffffffe0f00780c */ /* 0x000fce0000f21670 */
[----:B----4-:R-:W2:Y:S06]  /*0400*/  @!P3 LDG.E.U8 R20, desc[UR8][R12.64+0x1] ;  /* 0x000001080c14b981 */ /* 0x010eac000c1e1100 */
[----:B------:R-:W3:Y:S01]  /*0410*/  @!P1 LDG.E.U8 R14, desc[UR8][R12.64+0x2] ;  /* 0x000002080c0e9981 */ /* 0x000ee2000c1e1100 */
[----:B0-----:R-:W-:Y:S01]  /*0420*/  IABS R17, R10 ;  /* 0x0000000a00117213 */ /* 0x001fe20000000000 */
[----:B-----5:R-:W-:Y:S01]  /*0430*/  UIMAD UR4, UR4, UR6, URZ ;  /* 0x00000006040472a4 */ /* 0x020fe2000f8e02ff */
[----:B------:R-:W-:Y:S02]  /*0440*/  LOP3.LUT R16, R16, 0xffff, RZ, 0xc0, !PT ;  /* 0x0000ffff10107812 */ /* 0x000fe400078ec0ff */
[----:B------:R-:W0:Y:S02]  /*0450*/  I2F.RP R18, R17 ;  /* 0x0000001100127306 */ /* 0x000e240000209400 */
[----:B------:R-:W-:-:S02]  /*0460*/  PRMT R25, R16, 0x8880, RZ ;  /* 0x0000888010197816 */ /* 0x000fc400000000ff */
[----:B-1----:R-:W-:Y:S02]  /*0470*/  IABS R11, R3 ;  /* 0x00000003000b7213 */ /* 0x002fe40000000000 */
[----:B------:R-:W-:Y:S02]  /*0480*/  ISETP.NE.AND P6, PT, R3, RZ, PT ;  /* 0x000000ff0300720c */ /* 0x000fe40003fc5270 */
[----:B------:R-:W1:Y:S01]  /*0490*/  I2F.RP R19, R11 ;  /* 0x0000000b00137306 */ /* 0x000e620000209400 */
[----:B------:R-:W-:-:S07]  /*04a0*/  MOV R16, RZ ;  /* 0x000000ff00107202 */ /* 0x000fce0000000f00 */
[----:B0-----:R-:W0:Y:S08]  /*04b0*/  MUFU.RCP R18, R18 ;  /* 0x0000001200127308 */ /* 0x001e300000001000 */
[----:B-1----:R-:W1:Y:S01]  /*04c0*/  MUFU.RCP R19, R19 ;  /* 0x0000001300137308 */ /* 0x002e620000001000 */
[----:B0-----:R-:W-:-:S07]  /*04d0*/  VIADD R8, R18, 0xffffffe ;  /* 0x0ffffffe12087836 */ /* 0x001fce0000000000 */
[----:B------:R0:W4:Y:S01]  /*04e0*/  F2I.FTZ.U32.TRUNC.NTZ R9, R8 ;  /* 0x0000000800097305 */ /* 0x000122000021f000 */
[----:B-1----:R-:W-:-:S07]  /*04f0*/  VIADD R6, R19, 0xffffffe ;  /* 0x0ffffffe13067836 */ /* 0x002fce0000000000 */
[----:B------:R1:W5:Y:S01]  /*0500*/  F2I.FTZ.U32.TRUNC.NTZ R7, R6 ;  /* 0x0000000600077305 */ /* 0x000362000021f000 */
[----:B0-----:R-:W-:Y:S02]  /*0510*/  IMAD.MOV.U32 R8, RZ, RZ, RZ ;  /* 0x000000ffff087224 */ /* 0x001fe400078e00ff */
[----:B----4-:R-:W-:Y:S02]  /*0520*/  IMAD.MOV R22, RZ, RZ, -R9 ;  /* 0x000000ffff167224 */ /* 0x010fe400078e0a09 */
[----:B-1----:R-:W-:Y:S02]  /*0530*/  IMAD.MOV.U32 R6, RZ, RZ, RZ ;  /* 0x000000ffff067224 */ /* 0x002fe400078e00ff */
[----:B------:R-:W-:-:S04]  /*0540*/  IMAD R21, R22, R17, RZ ;  /* 0x0000001116157224 */ /* 0x000fc800078e02ff */
[----:B------:R-:W-:-:S04]  /*0550*/  IMAD.HI.U32 R9, R9, R21, R8 ;  /* 0x0000001509097227 */ /* 0x000fc800078e0008 */
[----:B-----5:R-:W-:Y:S02]  /*0560*/  IMAD.MOV R18, RZ, RZ, -R7 ;  /* 0x000000ffff127224 */ /* 0x020fe400078e0a07 */
[----:B------:R-:W-:-:S04]  /*0570*/  IMAD.HI.U32 R9, R9, R2, RZ ;  /* 0x0000000209097227 */ /* 0x000fc800078e00ff */
[----:B------:R-:W-:Y:S02]  /*0580*/  IMAD.MOV R9, RZ, RZ, -R9 ;  /* 0x000000ffff097224 */ /* 0x000fe400078e0a09 */
[----:B------:R-:W-:Y:S02]  /*0590*/  IMAD R19, R18, R11, RZ ;  /* 0x0000000b12137224 */ /* 0x000fe400078e02ff */
[----:B------:R-:W-:Y:S02]  /*05a0*/  IMAD R8, R17, R9, R2 ;  /* 0x0000000911087224 */ /* 0x000fe400078e0202 */
[----:B------:R-:W-:-:S03]  /*05b0*/  IMAD.HI.U32 R7, R7, R19, R6 ;  /* 0x0000001307077227 */ /* 0x000fc600078e0006 */
[----:B------:R-:W-:Y:S01]  /*05c0*/  ISETP.GT.U32.AND P0, PT, R17, R8, PT ;  /* 0x000000081100720c */ /* 0x000fe20003f04070 */
[----:B------:R-:W-:Y:S02]  /*05d0*/  IMAD R19, R25, 0x20, R0 ;  /* 0x0000002019137824 */ /* 0x000fe400078e0200 */
[----:B------:R-:W-:-:S04]  /*05e0*/  IMAD.HI.U32 R7, R7, R2, RZ ;  /* 0x0000000207077227 */ /* 0x000fc800078e00ff */
[----:B------:R-:W-:Y:S02]  /*05f0*/  IMAD.MOV R7, RZ, RZ, -R7 ;  /* 0x000000ffff077224 */ /* 0x000fe400078e0a07 */
[----:B------:R-:W-:Y:S02]  /*0600*/  IMAD.MOV.U32 R21, RZ, RZ, RZ ;  /* 0x000000ffff157224 */ /* 0x000fe400078e00ff */
[C---:B------:R-:W-:Y:S02]  /*0610*/  IMAD R18, R11.reuse, R7, R2 ;  /* 0x000000070b127224 */ /* 0x040fe400078e0202 */
[----:B------:R-:W-:Y:S01]  /*0620*/  @!P0 IADD3 R8, PT, PT, R8, -R17, RZ ;  /* 0x8000001108088210 */ /* 0x000fe20007ffe0ff */
[----:B------:R-:W-:Y:S02]  /*0630*/  IMAD R25, R0, 0x4, R25 ;  /* 0x0000000400197824 */ /* 0x000fe400078e0219 */
[----:B------:R-:W-:Y:S02]  /*0640*/  ISETP.GT.U32.AND P2, PT, R11, R18, PT ;  /* 0x000000120b00720c */ /* 0x000fe40003f44070 */
[----:B------:R-:W-:-:S11]  /*0650*/  ISETP.GT.U32.AND P0, PT, R17, R8, PT ;  /* 0x000000081100720c */ /* 0x000fd60003f04070 */
[----:B------:R-:W-:Y:S02]  /*0660*/  @!P2 IMAD.IADD R18, R18, 0x1, -R11 ;  /* 0x000000011212a824 */ /* 0x000fe400078e0a0b */
[----:B------:R-:W-:Y:S01]  /*0670*/  @!P0 IMAD.IADD R8, R8, 0x1, -R17 ;  /* 0x0000000108088824 */ /* 0x000fe200078e0a11 */
[----:B------:R-:W-:Y:S02]  /*0680*/  ISETP.NE.AND P0, PT, R10, RZ, PT ;  /* 0x000000ff0a00720c */ /* 0x000fe40003f05270 */
[----:B------:R-:W-:Y:S01]  /*0690*/  ISETP.GT.U32.AND P2, PT, R11, R18, PT ;  /* 0x000000120b00720c */ /* 0x000fe20003f44070 */
[----:B------:R-:W-:-:S10]  /*06a0*/  @!P4 IMAD.MOV R8, RZ, RZ, -R8 ;  /* 0x000000ffff08c224 */ /* 0x000fd400078e0a08 */
[----:B------:R-:W-:Y:S02]  /*06b0*/  @!P0 LOP3.LUT R8, RZ, R10, RZ, 0x33, !PT ;  /* 0x0000000aff088212 */ /* 0x000fe400078e33ff */
[----:B------:R-:W-:-:S03]  /*06c0*/  @!P2 IMAD.IADD R18, R18, 0x1, -R11 ;  /* 0x000000011212a824 */ /* 0x000fc600078e0a0b */
[----:B------:R-:W-:Y:S02]  /*06d0*/  IMAD R19, R8, 0x80, R19 ;  /* 0x0000008008137824 */ /* 0x000fe400078e0213 */
[----:B------:R-:W-:Y:S01]  /*06e0*/  @!P4 IMAD.MOV R18, RZ, RZ, -R18 ;  /* 0x000000ffff12c224 */ /* 0x000fe200078e0a12 */
[----:B------:R-:W-:Y:S01]  /*06f0*/  @!P6 LOP3.LUT R18, RZ, R3, RZ, 0x33, !PT ;  /* 0x00000003ff12e212 */ /* 0x000fe200078e33ff */
[C---:B------:R-:W-:Y:S01]  /*0700*/  VIADD R23, R19.reuse, 0x10 ;  /* 0x0000001013177836 */ /* 0x040fe20000000000 */
[C---:B------:R-:W-:Y:S01]  /*0710*/  ISETP.GE.AND P4, PT, R19.reuse, UR4, PT ;  /* 0x0000000413007c0c */ /* 0x040fe2000bf86270 */
[C---:B------:R-:W-:Y:S02]  /*0720*/  VIADD R27, R19.reuse, 0x8 ;  /* 0x00000008131b7836 */ /* 0x040fe40000000000 */
[----:B------:R-:W-:Y:S01]  /*0730*/  VIADD R17, R19, 0x18 ;  /* 0x0000001813117836 */ /* 0x000fe20000000000 */
[----:B------:R-:W-:Y:S02]  /*0740*/  ISETP.GE.AND P2, PT, R23, UR4, PT ;  /* 0x0000000417007c0c */ /* 0x000fe4000bf46270 */
[----:B------:R-:W-:-:S02]  /*0750*/  ISETP.GE.AND P0, PT, R27, UR4, PT ;  /* 0x000000041b007c0c */ /* 0x000fc4000bf06270 */
[----:B------:R-:W-:Y:S02]  /*0760*/  ISETP.LT.OR P2, PT, R23, RZ, P2 ;  /* 0x000000ff1700720c */ /* 0x000fe40001741670 */
[----:B------:R-:W-:Y:S02]  /*0770*/  ISETP.LT.OR P0, PT, R27, RZ, P0 ;  /* 0x000000ff1b00720c */ /* 0x000fe40000701670 */
[----:B------:R-:W-:Y:S02]  /*0780*/  ISETP.GE.AND P5, PT, R17, UR4, PT ;  /* 0x0000000411007c0c */ /* 0x000fe4000bfa6270 */
[----:B------:R-:W-:Y:S02]  /*0790*/  ISETP.LT.OR P4, PT, R19, RZ, P4 ;  /* 0x000000ff1300720c */ /* 0x000fe40002781670 */
[----:B------:R-:W-:-:S05]  /*07a0*/  ISETP.LT.OR P5, PT, R17, RZ, P5 ;  /* 0x000000ff1100720c */ /* 0x000fca0002fa1670 */
[----:B------:R-:W0:Y:S08]  /*07b0*/  @!P2 LDC.64 R2, c[0x0][0x388] ;  /* 0x0000e200ff02ab82 */ /* 0x000e300000000a00 */
[----:B------:R-:W1:Y:S08]  /*07c0*/  @!P0 LDC.64 R10, c[0x0][0x388] ;  /* 0x0000e200ff0a8b82 */ /* 0x000e700000000a00 */
[----:B------:R-:W4:Y:S08]  /*07d0*/  @!P5 LDC.64 R6, c[0x0][0x388] ;  /* 0x0000e200ff06db82 */ /* 0x000f300000000a00 */
[----:B------:R-:W5:Y:S01]  /*07e0*/  @!P4 LDC.64 R8, c[0x0][0x388] ;  /* 0x0000e200ff08cb82 */ /* 0x000f620000000a00 */
[----:B------:R-:W-:Y:S01]  /*07f0*/  IMAD R25, R18, 0x20, R25 ;  /* 0x0000002012197824 */ /* 0x000fe200078e0219 */
[----:B------:R-:W-:Y:S01]  /*0800*/  UIMAD UR4, UR5, UR6, URZ ;  /* 0x00000006050472a4 */ /* 0x000fe2000f8e02ff */
[----:B--2---:R-:W-:Y:S01]  /*0810*/  @!P3 IMAD.SHL.U32 R16, R20, 0x100, RZ ;  /* 0x000001001410b824 */ /* 0x004fe200078e00ff */
[C---:B------:R-:W-:Y:S01]  /*0820*/  ISETP.GE.AND P3, PT, R15.reuse, UR7, PT ;  /* 0x000000070f007c0c */ /* 0x040fe2000bf66270 */
[----:B------:R-:W-:-:S03]  /*0830*/  VIADD R20, R15, 0x3 ;  /* 0x000000030f147836 */ /* 0x000fc60000000000 */
[----:B------:R-:W-:Y:S01]  /*0840*/  ISETP.LT.OR P3, PT, R15, RZ, P3 ;  /* 0x000000ff0f00720c */ /* 0x000fe20001f61670 */
[----:B---3--:R-:W-:Y:S01]  /*0850*/  @!P1 IMAD.U32 R21, R14, 0x10000, RZ ;  /* 0x000100000e159824 */ /* 0x008fe200078e00ff */
[----:B------:R-:W-:Y:S02]  /*0860*/  ISETP.GE.AND P6, PT, R20, UR7, PT ;  /* 0x0000000714007c0c */ /* 0x000fe4000bfc6270 */
[----:B-1----:R-:W-:Y:S02]  /*0870*/  @!P0 IADD3 R10, P1, PT, R27, R10, RZ ;  /* 0x0000000a1b0a8210 */ /* 0x002fe40007f3e0ff */
[----:B------:R-:W-:Y:S01]  /*0880*/  ISETP.LT.OR P6, PT, R15, -0x3, P6 ;  /* 0xfffffffd0f00780c */ /* 0x000fe200037c1670 */
[----:B------:R-:W-:-:S06]  /*0890*/  IMAD.MOV.U32 R15, RZ, RZ, RZ ;  /* 0x000000ffff0f7224 */ /* 0x000fcc00078e00ff */
[----:B------:R-:W2:Y:S01]  /*08a0*/  @!P3 LDG.E.U8 R15, desc[UR8][R12.64] ;  /* 0x000000080c0fb981 */ /* 0x000ea2000c1e1100 */
[----:B0-----:R-:W-:Y:S01]  /*08b0*/  @!P2 IADD3 R2, P3, PT, R23, R2, RZ ;  /* 0x000000021702a210 */ /* 0x001fe20007f7e0ff */
[----:B------:R-:W-:Y:S01]  /*08c0*/  @!P0 IMAD.X R11, RZ, RZ, R11, P1 ;  /* 0x000000ffff0b8224 */ /* 0x000fe200008e060b */
[----:B-----5:R-:W-:Y:S02]  /*08d0*/  @!P4 IADD3 R8, P1, PT, R19, R8, RZ ;  /* 0x000000081308c210 */ /* 0x020fe40007f3e0ff */
[----:B------:R-:W0:Y:S01]  /*08e0*/  LDC.64 R18, c[0x0][0x390] ;  /* 0x0000e400ff127b82 */ /* 0x000e220000000a00 */
[----:B------:R-:W-:Y:S01]  /*08f0*/  @!P2 IMAD.X R3, RZ, RZ, R3, P3 ;  /* 0x000000ffff03a224 */ /* 0x000fe200018e0603 */
[----:B----4-:R-:W-:Y:S01]  /*0900*/  @!P5 IADD3 R6, P3, PT, R17, R6, RZ ;  /* 0x000000061106d210 */ /* 0x010fe20007f7e0ff */
[----:B------:R1:W3:Y:S01]  /*0910*/  @!P6 LDG.E.U8 R0, desc[UR8][R12.64+0x3] ;  /* 0x000003080c00e981 */ /* 0x0002e2000c1e1100 */
[----:B------:R-:W-:-:S03]  /*0920*/  SHF.L.U32 R17, R25, 0x1, RZ ;  /* 0x0000000119117819 */ /* 0x000fc600000006ff */
[----:B------:R-:W-:Y:S01]  /*0930*/  @!P5 IMAD.X R7, RZ, RZ, R7, P3 ;  /* 0x000000ffff07d224 */ /* 0x000fe200018e0607 */
[----:B------:R-:W4:Y:S01]  /*0940*/  @!P0 LDG.E.U8 R10, desc[UR8][R10.64] ;  /* 0x000000080a0a8981 */ /* 0x000f22000c1e1100 */
[----:B------:R-:W-:-:S03]  /*0950*/  @!P4 IMAD.X R9, RZ, RZ, R9, P1 ;  /* 0x000000ffff09c224 */ /* 0x000fc600008e0609 */
[----:B------:R-:W5:Y:S01]  /*0960*/  @!P5 LDG.E.U8 R14, desc[UR8][R6.64] ;  /* 0x00000008060ed981 */ /* 0x000f62000c1e1100 */
[----:B-1----:R-:W-:-:S03]  /*0970*/  VIADD R12, R17, 0x1 ;  /* 0x00000001110c7836 */ /* 0x002fc60000000000 */
[----:B------:R1:W2:Y:S01]  /*0980*/  @!P2 LDG.E.U8 R13, desc[UR8][R2.64] ;  /* 0x00000008020da981 */ /* 0x0002a2000c1e1100 */
[C---:B------:R-:W-:Y:S02]  /*0990*/  ISETP.GE.AND P3, PT, R17.reuse, UR4, PT ;  /* 0x0000000411007c0c */ /* 0x040fe4000bf66270 */
[----:B------:R-:W-:Y:S01]  /*09a0*/  ISETP.GE.AND P1, PT, R12, UR4, PT ;  /* 0x000000040c007c0c */ /* 0x000fe2000bf26270 */
[----:B------:R-:W-:Y:S01]  /*09b0*/  IMAD.MOV.U32 R12, RZ, RZ, RZ ;  /* 0x000000ffff0c7224 */ /* 0x000fe200078e00ff */
[C---:B------:R-:W-:Y:S02]  /*09c0*/  ISETP.GT.AND P3, PT, R17.reuse, -0x1, !P3 ;  /* 0xffffffff1100780c */ /* 0x040fe40005f64270 */
[----:B------:R-:W-:-:S03]  /*09d0*/  ISETP.GT.AND P1, PT, R17, -0x2, !P1 ;  /* 0xfffffffe1100780c */ /* 0x000fc60004f24270 */
[----:B------:R1:W2:Y:S01]  /*09e0*/  @!P4 LDG.E.U8 R12, desc[UR8][R8.64] ;  /* 0x00000008080cc981 */ /* 0x0002a2000c1e1100 */
[----:B0-----:R-:W-:-:S07]  /*09f0*/  IMAD.WIDE.U32 R18, R17, 0x4, R18 ;  /* 0x0000000411127825 */ /* 0x001fce00078e0012 */
[----:B------:R-:W2:Y:S04]  /*0a00*/  @P3 LDG.E R4, desc[UR8][R18.64] ;  /* 0x0000000812043981 */ /* 0x000ea8000c1e1900 */
[----:B------:R-:W2:Y:S01]  /*0a10*/  @P1 LDG.E R5, desc[UR8][R18.64+0x4] ;  /* 0x0000040812051981 */ /* 0x000ea2000c1e1900 */
[----:B-1----:R-:W-:Y:S02]  /*0a20*/  CS2R R2, SRZ ;  /* 0x0000000000027805 */ /* 0x002fe4000001ff00 */
[----:B------:R-:W-:Y:S01]  /*0a30*/  CS2R R6, SRZ ;  /* 0x0000000000067805 */ /* 0x000fe2000001ff00 */
[----:B------:R-:W-:Y:S02]  /*0a40*/  IMAD.MOV.U32 R9, RZ, RZ, RZ ;  /* 0x000000ffff097224 */ /* 0x000fe400078e00ff */
[----:B---3--:R-:W-:-:S02]  /*0a50*/  @!P6 IMAD.SHL.U32 R2, R0, 0x1000000, RZ ;  /* 0x010000000002e824 */ /* 0x008fc400078e00ff */
[----:B----4-:R-:W-:Y:S02]  /*0a60*/  @!P0 IMAD.SHL.U32 R3, R10, 0x100, RZ ;  /* 0x000001000a038824 */ /* 0x010fe400078e00ff */
[----:B-----5:R-:W-:Y:S02]  /*0a70*/  @!P5 IMAD.SHL.U32 R7, R14, 0x1000000, RZ ;  /* 0x010000000e07d824 */ /* 0x020fe400078e00ff */
[----:B--2---:R-:W-:Y:S01]  /*0a80*/  @!P2 IMAD.U32 R6, R13, 0x10000, RZ ;  /* 0x000100000d06a824 */ /* 0x004fe200078e00ff */
[----:B------:R-:W-:-:S04]  /*0a90*/  LOP3.LUT R2, R16, R2, R21, 0xfe, !PT ;  /* 0x0000000210027212 */ /* 0x000fc800078efe15 */
[----:B------:R-:W-:Y:S02]  /*0aa0*/  LOP3.LUT R3, R3, R7, R6, 0xfe, !PT ;  /* 0x0000000703037212 */ /* 0x000fe400078efe06 */
[----:B------:R-:W-:Y:S02]  /*0ab0*/  LOP3.LUT R8, R2, R15, RZ, 0xfc, !PT ;  /* 0x0000000f02087212 */ /* 0x000fe400078efcff */
[----:B------:R-:W-:Y:S02]  /*0ac0*/  LOP3.LUT R12, R3, R12, RZ, 0xfc, !PT ;  /* 0x0000000c030c7212 */ /* 0x000fe400078efcff */
[----:B------:R-:W0:Y:S01]  /*0ad0*/  LDC.64 R2, c[0x0][0x398] ;  /* 0x0000e600ff027b82 */ /* 0x000e220000000a00 */
[----:B------:R-:W-:-:S07]  /*0ae0*/  CS2R R6, SRZ ;  /* 0x0000000000067805 */ /* 0x000fce000001ff00 */
[----:B------:R-:W-:Y:S01]  /*0af0*/  IMMA.16816.S8.S8 R4, R8.ROW, R12.COL, R4 ;  /* 0x0000000c08047237 */ /* 0x000fe20000405404 */
[----:B0-----:R-:W-:-:S15]  /*0b00*/  IMAD.WIDE.U32 R2, R17, 0x4, R2 ;  /* 0x0000000411027825 */ /* 0x001fde00078e0002 */
[----:B------:R-:W-:-:S03]  /*0b10*/  NOP ;  /* 0x0000000000007918 */ /* 0x000fc60000000000 */
[----:B------:R0:W-:Y:S01]  /*0b20*/  @P3 STG.E desc[UR8][R2.64], R4 ;  /* 0x0000000402003986 */ /* 0x0001e2000c101908 */
[----:B------:R-:W-:Y:S05]  /*0b30*/  @!P1 EXIT ;  /* 0x000000000000994d */ /* 0x000fea0003800000 */
[----:B------:R-:W-:Y:S01]  /*0b40*/  STG.E desc[UR8][R2.64+0x4], R5 ;  /* 0x0000040502007986 */ /* 0x000fe2000c101908 */
[----:B------:R-:W-:Y:S05]  /*0b50*/  EXIT ;  /* 0x000000000000794d */ /* 0x000fea0003800000 */
.L_x_14:
        /* <DEDUP_REMOVED lines=10> */
.L_x_25:


//--------------------- .text._Z29mma_kernel_m8n8k4_ptx_f16_f32ILi8ELi8ELi4EEvP6__halfS1_PfS2_iiiiii --------------------------
	.section	.text._Z29mma_kernel_m8n8k4_ptx_f16_f32ILi8ELi8ELi4EEvP6__halfS1_PfS2_iiiiii,"ax",@progbits
	.align	128
        .global         _Z29mma_kernel_m8n8k4_ptx_f16_f32ILi8ELi8ELi4EEvP6__halfS1_PfS2_iiiiii
        .type           _Z29mma_kernel_m8n8k4_ptx_f16_f32ILi8ELi8ELi4EEvP6__halfS1_PfS2_iiiiii,@function
        .size           _Z29mma_kernel_m8n8k4_ptx_f16_f32ILi8ELi8ELi4EEvP6__halfS1_PfS2_iiiiii,(.L_x_18 - _Z29mma_kernel_m8n8k4_ptx_f16_f32ILi8ELi8ELi4EEvP6__halfS1_PfS2_iiiiii)
        .other          _Z29mma_kernel_m8n8k4_ptx_f16_f32ILi8ELi8ELi4EEvP6__halfS1_PfS2_iiiiii,@"STO_CUDA_ENTRY STV_DEFAULT"
_Z29mma_kernel_m8n8k4_ptx_f16_f32ILi8ELi8ELi4EEvP6__halfS1_PfS2_iiiiii:
.text._Z29mma_kernel_m8n8k4_ptx_f16_f32ILi8ELi8ELi4EEvP6__halfS1_PfS2_iiiiii:
[----:B------:R-:W0:Y:S08]  /*0000*/  LDC R1, c[0x0][0x37c] ;  /* 0x0000df00ff017b82 */ /* 0x000e300000000800 */
[----:B------:R-:W1:Y:S01]  /*0010*/  LDC R24, c[0x0][0x3ac] ;  /* 0x0000eb00ff187b82 */ /* 0x000e620000000800 */
[----:B------:R-:W2:Y:S01]  /*0020*/  S2R R5, SR_TID.X ;  /* 0x0000000000057919 */ /* 0x000ea20000002100 */
[----:B------:R-:W3:Y:S01]  /*0030*/  LDCU UR5, c[0x0][0x3a0] ;  /* 0x00007400ff0577ac */ /* 0x000ee20008000800 */
[----:B------:R-:W4:Y:S05]  /*0040*/  LDCU.64 UR8, c[0x0][0x358] ;  /* 0x00006b00ff0877ac */ /* 0x000f2a0008000a00 */
[----:B------:R-:W3:Y:S01]  /*0050*/  LDC R19, c[0x0][0x3b0] ;  /* 0x0000ec00ff137b82 */ /* 0x000ee20000000800 */
[----:B------:R-:W4:Y:S07]  /*0060*/  LDCU UR6, c[0x0][0x3a4] ;  /* 0x00007480ff0677ac */ /* 0x000f2e0008000800 */
[----:B------:R-:W2:Y:S01]  /*0070*/  S2UR UR4, SR_CTAID.X ;  /* 0x00000000000479c3 */ /* 0x000ea20000002500 */
[----:B-1----:R-:W-:-:S07]  /*0080*/  IABS R22, R24 ;  /* 0x0000001800167213 */ /* 0x002fce0000000000 */
[----:B------:R-:W2:Y:S01]  /*0090*/  LDC R16, c[0x0][0x360] ;  /* 0x0000d800ff107b82 */ /* 0x000ea20000000800 */
[----:B------:R-:W1:Y:S01]  /*00a0*/  I2F.RP R18, R22 ;  /* 0x0000001600127306 */ /* 0x000e620000209400 */
[----:B---3--:R-:W-:-:S07]  /*00b0*/  IABS R20, R19 ;  /* 0x0000001300147213 */ /* 0x008fce0000000000 */
[----:B------:R-:W3:Y:S08]  /*00c0*/  I2F.RP R21, R20 ;  /* 0x0000001400157306 */ /* 0x000ef00000209400 */
[----:B-1----:R-:W1:Y:S01]  /*00d0*/  MUFU.RCP R18, R18 ;  /* 0x0000001200127308 */ /* 0x002e620000001000 */
[----:B--2---:R-:W-:Y:S02]  /*00e0*/  IMAD R5, R16, UR4, R5 ;  /* 0x0000000410057c24 */ /* 0x004fe4000f8e0205 */
[----:B------:R-:W-:Y:S01]  /*00f0*/  HFMA2 R16, -RZ, RZ, 0, 0 ;  /* 0x00000000ff107431 */ /* 0x000fe200000001ff */
[----:B------:R-:W2:Y:S04]  /*0100*/  LDCU UR4, c[0x0][0x3a8] ;  /* 0x00007500ff0477ac */ /* 0x000ea80008000800 */
[----:B---3--:R-:W3:Y:S01]  /*0110*/  MUFU.RCP R21, R21 ;  /* 0x0000001500157308 */ /* 0x008ee20000001000 */
[----:B-1----:R-:W-:-:S02]  /*0120*/  VIADD R14, R18, 0xffffffe ;  /* 0x0ffffffe120e7836 */ /* 0x002fc40000000000 */
[----:B------:R-:W1:Y:S05]  /*0130*/  LDC R18, c[0x0][0x3b4] ;  /* 0x0000ed00ff127b82 */ /* 0x000e6a0000000800 */
[----:B------:R4:W0:Y:S01]  /*0140*/  F2I.FTZ.U32.TRUNC.NTZ R15, R14 ;  /* 0x0000000e000f7305 */ /* 0x000822000021f000 */
[----:B---3--:R-:W-:Y:S01]  /*0150*/  VIADD R17, R21, 0xffffffe ;  /* 0x0ffffffe15117836 */ /* 0x008fe20000000000 */
[----:B--2---:R-:W-:Y:S01]  /*0160*/  UIMAD UR7, UR4, UR5, URZ ;  /* 0x00000005040772a4 */ /* 0x004fe2000f8e02ff */
[----:B----4-:R-:W-:-:S05]  /*0170*/  IMAD.MOV.U32 R14, RZ, RZ, RZ ;  /* 0x000000ffff0e7224 */ /* 0x010fca00078e00ff */
[----:B------:R-:W2:Y:S01]  /*0180*/  F2I.FTZ.U32.TRUNC.NTZ R17, R17 ;  /* 0x0000001100117305 */ /* 0x000ea2000021f000 */
[----:B0-----:R-:W-:-:S05]  /*0190*/  IADD3 R23, PT, PT, RZ, -R15, RZ ;  /* 0x8000000fff177210 */ /* 0x001fca0007ffe0ff */
[----:B------:R-:W-:Y:S01]  /*01a0*/  IMAD R23, R23, R22, RZ ;  /* 0x0000001617177224 */ /* 0x000fe200078e02ff */
[----:B-1----:R-:W-:-:S03]  /*01b0*/  IABS R21, R18 ;  /* 0x0000001200157213 */ /* 0x002fc60000000000 */
[----:B------:R-:W-:Y:S01]  /*01c0*/  IMAD.HI.U32 R28, R15, R23, R14 ;  /* 0x000000170f1c7227 */ /* 0x000fe200078e000e */
[----:B------:R-:W-:-:S03]  /*01d0*/  SHF.R.S32.HI R14, RZ, 0x1f, R5 ;  /* 0x0000001fff0e7819 */ /* 0x000fc60000011405 */
[----:B--2---:R-:W-:Y:S01]  /*01e0*/  IMAD.MOV R15, RZ, RZ, -R17 ;  /* 0x000000ffff0f7224 */ /* 0x004fe200078e0a11 */
[----:B------:R-:W-:-:S03]  /*01f0*/  LEA.HI R14, R14, R5, RZ, 0x5 ;  /* 0x000000050e0e7211 */ /* 0x000fc600078f28ff */
[----:B------:R-:W-:-:S04]  /*0200*/  IMAD R15, R15, R20, RZ ;  /* 0x000000140f0f7224 */ /* 0x000fc800078e02ff */
[----:B------:R-:W-:Y:S01]  /*0210*/  IMAD.HI.U32 R26, R17, R15, R16 ;  /* 0x0000000f111a7227 */ /* 0x000fe200078e0010 */
[----:B------:R-:W-:Y:S01]  /*0220*/  SHF.R.S32.HI R15, RZ, 0x5, R14 ;  /* 0x00000005ff0f7819 */ /* 0x000fe2000001140e */
[----:B------:R-:W0:Y:S01]  /*0230*/  I2F.RP R16, R21 ;  /* 0x0000001500107306 */ /* 0x000e220000209400 */
[----:B------:R-:W-:Y:S02]  /*0240*/  LOP3.LUT R14, R14, 0xffffffe0, RZ, 0xc0, !PT ;  /* 0xffffffe00e0e7812 */ /* 0x000fe400078ec0ff */
[----:B------:R-:W-:Y:S02]  /*0250*/  IABS R23, R15 ;  /* 0x0000000f00177213 */ /* 0x000fe40000000000 */
[----:B------:R-:W-:Y:S01]  /*0260*/  ISETP.GE.AND P3, PT, R15, RZ, PT ;  /* 0x000000ff0f00720c */ /* 0x000fe20003f66270 */
[----:B------:R-:W-:Y:S02]  /*0270*/  IMAD.IADD R5, R5, 0x1, -R14 ;  /* 0x0000000105057824 */ /* 0x000fe400078e0a0e */
[----:B------:R-:W-:-:S03]  /*0280*/  IMAD.HI.U32 R28, R28, R23, RZ ;  /* 0x000000171c1c7227 */ /* 0x000fc600078e00ff */
[----:B------:R-:W-:Y:S01]  /*0290*/  ISETP.GE.AND P6, PT, R5, 0x10, PT ;  /* 0x000000100500780c */ /* 0x000fe20003fc6270 */
[----:B------:R-:W-:Y:S02]  /*02a0*/  IMAD.MOV R28, RZ, RZ, -R28 ;  /* 0x000000ffff1c7224 */ /* 0x000fe400078e0a1c */
[----:B------:R-:W-:Y:S01]  /*02b0*/  IMAD.HI.U32 R26, R26, R23, RZ ;  /* 0x000000171a1a7227 */ /* 0x000fe200078e00ff */
[----:B0-----:R-:W0:Y:S03]  /*02c0*/  MUFU.RCP R16, R16 ;  /* 0x0000001000107308 */ /* 0x001e260000001000 */
[----:B------:R-:W-:Y:S02]  /*02d0*/  IMAD R17, R22, R28, R23 ;  /* 0x0000001c16117224 */ /* 0x000fe400078e0217 */
[----:B------:R-:W-:-:S03]  /*02e0*/  IMAD.MOV R26, RZ, RZ, -R26 ;  /* 0x000000ffff1a7224 */ /* 0x000fc600078e0a1a */
[----:B------:R-:W-:Y:S01]  /*02f0*/  ISETP.GT.U32.AND P0, PT, R22, R17, PT ;  /* 0x000000111600720c */ /* 0x000fe20003f04070 */
[----:B------:R-:W-:Y:S01]  /*0300*/  IMAD R25, R20, R26, R23 ;  /* 0x0000001a14197224 */ /* 0x000fe200078e0217 */
[----:B0-----:R-:W-:-:S11]  /*0310*/  IADD3 R15, PT, PT, R16, 0xffffffe, RZ ;  /* 0x0ffffffe100f7810 */ /* 0x001fd60007ffe0ff */
[----:B------:R-:W-:Y:S01]  /*0320*/  @!P0 IMAD.IADD R17, R17, 0x1, -R22 ;  /* 0x0000000111118824 */ /* 0x000fe200078e0a16 */
[----:B------:R-:W0:Y:S04]  /*0330*/  F2I.FTZ.U32.TRUNC.NTZ R15, R15 ;  /* 0x0000000f000f7305 */ /* 0x000e28000021f000 */
[----:B------:R-:W-:Y:S02]  /*0340*/  ISETP.GT.U32.AND P0, PT, R22, R17, PT ;  /* 0x000000111600720c */ /* 0x000fe40003f04070 */
[----:B0-----:R-:W-:-:S11]  /*0350*/  IADD3 R14, PT, PT, RZ, -R15, RZ ;  /* 0x8000000fff0e7210 */ /* 0x001fd60007ffe0ff */
[----:B------:R-:W-:Y:S01]  /*0360*/  @!P0 IMAD.IADD R17, R17, 0x1, -R22 ;  /* 0x0000000111118824 */ /* 0x000fe200078e0a16 */
[----:B------:R-:W-:-:S03]  /*0370*/  ISETP.NE.AND P0, PT, R24, RZ, PT ;  /* 0x000000ff1800720c */ /* 0x000fc60003f05270 */
[----:B------:R-:W-:Y:S02]  /*0380*/  IMAD.MOV.U32 R16, RZ, RZ, R17 ;  /* 0x000000ffff107224 */ /* 0x000fe400078e0011 */
[----:B------:R-:W-:Y:S01]  /*0390*/  IMAD R17, R14, R21, RZ ;  /* 0x000000150e117224 */ /* 0x000fe200078e02ff */
[----:B------:R-:W-:Y:S01]  /*03a0*/  MOV R14, RZ ;  /* 0x000000ff000e7202 */ /* 0x000fe20000000f00 */
[----:B------:R-:W-:-:S04]  /*03b0*/  @!P3 IMAD.MOV R16, RZ, RZ, -R16 ;  /* 0x000000ffff10b224 */ /* 0x000fc800078e0a10 */
[----:B------:R-:W-:Y:S01]  /*03c0*/  IMAD.HI.U32 R14, R15, R17, R14 ;  /* 0x000000110f0e7227 */ /* 0x000fe200078e000e */
[----:B------:R-:W-:Y:S02]  /*03d0*/  PRMT R15, R5, 0x8880, RZ ;  /* 0x00008880050f7816 */ /* 0x000fe400000000ff */
[----:B------:R-:W-:Y:S02]  /*03e0*/  @!P0 LOP3.LUT R16, RZ, R24, RZ, 0x33, !PT ;  /* 0x00000018ff108212 */ /* 0x000fe400078e33ff */
[----:B------:R-:W-:Y:S01]  /*03f0*/  PRMT R15, R15, 0x7710, RZ ;  /* 0x000077100f0f7816 */ /* 0x000fe200000000ff */
[----:B------:R-:W-:-:S03]  /*0400*/  IMAD.HI.U32 R14, R14, R23, RZ ;  /* 0x000000170e0e7227 */ /* 0x000fc600078e00ff */
[----:B------:R-:W-:Y:S01]  /*0410*/  SHF.R.U32.HI R15, RZ, 0xd, R15 ;  /* 0x0000000dff0f7819 */ /* 0x000fe2000001160f */
[----:B------:R-:W-:-:S03]  /*0420*/  IMAD.MOV R14, RZ, RZ, -R14 ;  /* 0x000000ffff0e7224 */ /* 0x000fc600078e0a0e */
[----:B------:R-:W-:-:S05]  /*0430*/  LOP3.LUT R22, R15, 0x3, RZ, 0xc0, !PT ;  /* 0x000000030f167812 */ /* 0x000fca00078ec0ff */
[----:B------:R-:W-:-:S05]  /*0440*/  IMAD.IADD R22, R5, 0x1, R22 ;  /* 0x0000000105167824 */ /* 0x000fca00078e0216 */
[----:B------:R-:W-:-:S05]  /*0450*/  LOP3.LUT R22, R22, 0xfc, RZ, 0xc0, !PT ;  /* 0x000000fc16167812 */ /* 0x000fca00078ec0ff */
[----:B------:R-:W-:-:S05]  /*0460*/  IMAD.MOV R22, RZ, RZ, -R22 ;  /* 0x000000ffff167224 */ /* 0x000fca00078e0a16 */
[----:B------:R-:W-:-:S04]  /*0470*/  PRMT R22, R22, 0x7710, RZ ;  /* 0x0000771016167816 */ /* 0x000fc800000000ff */
[----:B------:R-:W-:Y:S01]  /*0480*/  IADD3 R15, PT, PT, R5, R22, RZ ;  /* 0x00000016050f7210 */ /* 0x000fe20007ffe0ff */
[----:B------:R-:W-:-:S03]  /*0490*/  IMAD R22, R21, R14, R23 ;  /* 0x0000000e15167224 */ /* 0x000fc600078e0217 */
[----:B------:R-:W-:-:S04]  /*04a0*/  LOP3.LUT R15, R15, 0xffff, RZ, 0xc0, !PT ;  /* 0x0000ffff0f0f7812 */ /* 0x000fc800078ec0ff */
[----:B------:R-:W-:-:S05]  /*04b0*/  PRMT R17, R15, 0x8880, RZ ;  /* 0x000088800f117816 */ /* 0x000fca00000000ff */
[----:B------:R-:W-:-:S04]  /*04c0*/  IMAD R16, R16, 0x20, R17 ;  /* 0x0000002010107824 */ /* 0x000fc800078e0211 */
[C---:B------:R-:W-:Y:S01]  /*04d0*/  VIADD R27, R16.reuse, 0x10 ;  /* 0x00000010101b7836 */ /* 0x040fe20000000000 */
[----:B------:R-:W-:-:S04]  /*04e0*/  @!P6 IADD3 R27, PT, PT, R16, RZ, RZ ;  /* 0x000000ff101be210 */ /* 0x000fc80007ffe0ff */
[----:B------:R-:W-:-:S04]  /*04f0*/  ISETP.GE.AND P2, PT, R27, UR7, PT ;  /* 0x000000071b007c0c */ /* 0x000fc8000bf46270 */
[----:B------:R-:W-:-:S13]  /*0500*/  ISETP.LT.OR P2, PT, R27, RZ, P2 ;  /* 0x000000ff1b00720c */ /* 0x000fda0001741670 */
[----:B------:R-:W0:Y:S02]  /*0510*/  @!P2 LDC.64 R14, c[0x0][0x380] ;  /* 0x0000e000ff0eab82 */ /* 0x000e240000000a00 */
[----:B0-----:R-:W-:-:S06]  /*0520*/  @!P2 IMAD.WIDE.U32 R14, R27, 0x2, R14 ;  /* 0x000000021b0ea825 */ /* 0x001fcc00078e000e */
[----:B------:R0:W2:Y:S01]  /*0530*/  @!P2 LDG.E.U16 R14, desc[UR8][R14.64] ;  /* 0x000000080e0ea981 */ /* 0x0000a2000c1e1500 */
[----:B------:R-:W-:Y:S01]  /*0540*/  ISETP.GT.U32.AND P0, PT, R20, R25, PT ;  /* 0x000000191400720c */ /* 0x000fe20003f04070 */
[C---:B------:R-:W-:Y:S01]  /*0550*/  VIADD R23, R16.reuse, 0x8 ;  /* 0x0000000810177836 */ /* 0x040fe20000000000 */
[----:B------:R-:W-:Y:S01]  /*0560*/  ISETP.GT.U32.AND P1, PT, R21, R22, PT ;  /* 0x000000161500720c */ /* 0x000fe20003f24070 */
[----:B------:R-:W-:Y:S01]  /*0570*/  UIMAD UR4, UR4, UR6, URZ ;  /* 0x00000006040472a4 */ /* 0x000fe2000f8e02ff */
[C---:B------:R-:W-:Y:S01]  /*0580*/  @P6 IADD3 R23, PT, PT, R16.reuse, 0x18, RZ ;  /* 0x0000001810176810 */ /* 0x040fe20007ffe0ff */
[C---:B0-----:R-:W-:Y:S02]  /*0590*/  VIADD R15, R16.reuse, 0xc ;  /* 0x0000000c100f7836 */ /* 0x041fe40000000000 */
[----:B------:R-:W-:-:S06]  /*05a0*/  @P6 VIADD R15, R16, 0x1c ;  /* 0x0000001c100f6836 */ /* 0x000fcc0000000000 */
[----:B------:R-:W-:Y:S02]  /*05b0*/  @!P0 IADD3 R25, PT, PT, R25, -R20, RZ ;  /* 0x8000001419198210 */ /* 0x000fe40007ffe0ff */
[----:B------:R-:W-:Y:S01]  /*05c0*/  @!P1 IMAD.IADD R22, R22, 0x1, -R21 ;  /* 0x0000000116169824 */ /* 0x000fe200078e0a15 */
[----:B------:R-:W-:Y:S02]  /*05d0*/  ISETP.NE.AND P1, PT, R19, RZ, PT ;  /* 0x000000ff1300720c */ /* 0x000fe40003f25270 */
[----:B------:R-:W-:Y:S02]  /*05e0*/  ISETP.GT.U32.AND P0, PT, R20, R25, PT ;  /* 0x000000191400720c */ /* 0x000fe40003f04070 */
[----:B------:R-:W-:Y:S02]  /*05f0*/  ISETP.GT.U32.AND P4, PT, R21, R22, PT ;  /* 0x000000161500720c */ /* 0x000fe40003f84070 */
[----:B------:R-:W-:-:S04]  /*0600*/  ISETP.GE.AND P5, PT, R15, UR7, PT ;  /* 0x000000070f007c0c */ /* 0x000fc8000bfa6270 */
[----:B------:R-:W-:-:S05]  /*0610*/  ISETP.LT.OR P5, PT, R15, RZ, P5 ;  /* 0x000000ff0f00720c */ /* 0x000fca0002fa1670 */
[----:B------:R-:W-:Y:S01]  /*0620*/  @!P0 IMAD.IADD R25, R25, 0x1, -R20 ;  /* 0x0000000119198824 */ /* 0x000fe200078e0a14 */
[----:B------:R-:W-:Y:S02]  /*0630*/  ISETP.GE.AND P0, PT, R23, UR7, PT ;  /* 0x0000000717007c0c */ /* 0x000fe4000bf06270 */
[----:B------:R-:W-:Y:S01]  /*0640*/  @!P4 IADD3 R22, PT, PT, R22, -R21, RZ ;  /* 0x800000151616c210 */ /* 0x000fe20007ffe0ff */
[----:B------:R-:W-:Y:S01]  /*0650*/  @!P3 IMAD.MOV R25, RZ, RZ, -R25 ;  /* 0x000000ffff19b224 */ /* 0x000fe200078e0a19 */
[----:B------:R-:W-:Y:S01]  /*0660*/  @!P1 LOP3.LUT R25, RZ, R19, RZ, 0x33, !PT ;  /* 0x00000013ff199212 */ /* 0x000fe200078e33ff */
[C---:B------:R-:W-:Y:S01]  /*0670*/  VIADD R19, R16.reuse, 0x4 ;  /* 0x0000000410137836 */ /* 0x040fe20000000000 */
[----:B------:R-:W-:Y:S02]  /*0680*/  @P6 IADD3 R19, PT, PT, R16, 0x14, RZ ;  /* 0x0000001410136810 */ /* 0x000fe40007ffe0ff */
[----:B------:R-:W-:Y:S01]  /*0690*/  ISETP.NE.AND P4, PT, R18, RZ, PT ;  /* 0x000000ff1200720c */ /* 0x000fe20003f85270 */
[----:B------:R-:W-:Y:S01]  /*06a0*/  IMAD R20, R25, 0x4, R17 ;  /* 0x0000000419147824 */ /* 0x000fe200078e0211 */
[C---:B------:R-:W-:Y:S01]  /*06b0*/  ISETP.GE.AND P1, PT, R19.reuse, UR7, PT ;  /* 0x0000000713007c0c */ /* 0x040fe2000bf26270 */
[----:B------:R-:W0:Y:S01]  /*06c0*/  @!P5 LDC.64 R24, c[0x0][0x380] ;  /* 0x0000e000ff18db82 */ /* 0x000e220000000a00 */
[----:B------:R-:W-:Y:S01]  /*06d0*/  @!P3 IADD3 R22, PT, PT, -R22, RZ, RZ ;  /* 0x000000ff1616b210 */ /* 0x000fe20007ffe1ff */
[----:B------:R-:W-:Y:S01]  /*06e0*/  IMAD.SHL.U32 R20, R20, 0x8, RZ ;  /* 0x0000000814147824 */ /* 0x000fe200078e00ff */
[----:B------:R-:W-:-:S02]  /*06f0*/  ISETP.LT.OR P1, PT, R19, RZ, P1 ;  /* 0x000000ff1300720c */ /* 0x000fc40000f21670 */
[----:B------:R-:W-:Y:S01]  /*0700*/  ISETP.LT.OR P0, PT, R23, RZ, P0 ;  /* 0x000000ff1700720c */ /* 0x000fe20000701670 */
[C---:B------:R-:W-:Y:S01]  /*0710*/  VIADD R17, R20.reuse, 0x4 ;  /* 0x0000000414117836 */ /* 0x040fe20000000000 */
[----:B------:R-:W-:-:S03]  /*0720*/  @!P6 IADD3 R17, PT, PT, R20, RZ, RZ ;  /* 0x000000ff1411e210 */ /* 0x000fc60007ffe0ff */
[----:B------:R-:W-:Y:S02]  /*0730*/  @!P4 LOP3.LUT R22, RZ, R18, RZ, 0x33, !PT ;  /* 0x00000012ff16c212 */ /* 0x000fe400078e33ff */
[----:B------:R-:W-:-:S04]  /*0740*/  ISETP.GE.AND P4, PT, R17, UR4, PT ;  /* 0x0000000411007c0c */ /* 0x000fc8000bf86270 */
[----:B------:R-:W1:Y:S01]  /*0750*/  @!P1 LDC.64 R26, c[0x0][0x380] ;  /* 0x0000e000ff1a9b82 */ /* 0x000e620000000a00 */
[----:B------:R-:W-:-:S07]  /*0760*/  ISETP.LT.OR P4, PT, R17, RZ, P4 ;  /* 0x000000ff1100720c */ /* 0x000fce0002781670 */
[----:B------:R-:W3:Y:S01]  /*0770*/  @!P0 LDC.64 R28, c[0x0][0x380] ;  /* 0x0000e000ff1c8b82 */ /* 0x000ee20000000a00 */
[----:B0-----:R-:W-:-:S06]  /*0780*/  @!P5 IMAD.WIDE.U32 R24, R15, 0x2, R24 ;  /* 0x000000020f18d825 */ /* 0x001fcc00078e0018 */
[----:B------:R-:W4:Y:S01]  /*0790*/  @!P5 LDG.E.U16 R25, desc[UR8][R24.64] ;  /* 0x000000081819d981 */ /* 0x000f22000c1e1500 */
[----:B-1----:R-:W-:-:S04]  /*07a0*/  @!P1 IMAD.WIDE.U32 R26, R19, 0x2, R26 ;  /* 0x00000002131a9825 */ /* 0x002fc800078e001a */
[C---:B------:R-:W-:Y:S02]  /*07b0*/  VIADD R19, R20.reuse, 0x2 ;  /* 0x0000000214137836 */ /* 0x040fe40000000000 */
[----:B------:R-:W-:Y:S02]  /*07c0*/  @P6 VIADD R19, R20, 0x6 ;  /* 0x0000000614136836 */ /* 0x000fe40000000000 */
[----:B---3--:R-:W-:Y:S02]  /*07d0*/  @!P0 IMAD.WIDE.U32 R28, R23, 0x2, R28 ;  /* 0x00000002171c8825 */ /* 0x008fe400078e001c */
[----:B------:R-:W3:Y:S01]  /*07e0*/  @!P1 LDG.E.U16 R23, desc[UR8][R26.64] ;  /* 0x000000081a179981 */ /* 0x000ee2000c1e1500 */
[----:B------:R-:W-:-:S03]  /*07f0*/  ISETP.GE.AND P3, PT, R19, UR4, PT ;  /* 0x0000000413007c0c */ /* 0x000fc6000bf66270 */
[----:B------:R0:W4:Y:S01]  /*0800*/  @!P0 LDG.E.U16 R21, desc[UR8][R28.64] ;  /* 0x000000081c158981 */ /* 0x000122000c1e1500 */
[----:B------:R-:W-:Y:S02]  /*0810*/  ISETP.LT.OR P3, PT, R19, RZ, P3 ;  /* 0x000000ff1300720c */ /* 0x000fe40001f61670 */
[C---:B0-----:R-:W-:Y:S01]  /*0820*/  IADD3 R29, PT, PT, R20.reuse, 0x1, RZ ;  /* 0x00000001141d7810 */ /* 0x041fe20007ffe0ff */
[----:B------:R-:W-:Y:S01]  /*0830*/  @P6 VIADD R29, R20, 0x5 ;  /* 0x00000005141d6836 */ /* 0x000fe20000000000 */
[----:B--2---:R-:W-:Y:S02]  /*0840*/  @!P2 PRMT R0, R14, 0x7610, R0 ;  /* 0x000076100e00a816 */ /* 0x004fe40000000000 */
[----:B------:R-:W0:Y:S02]  /*0850*/  @!P4 LDC.64 R14, c[0x0][0x388] ;  /* 0x0000e200ff0ecb82 */ /* 0x000e240000000a00 */
[----:B------:R-:W-:-:S04]  /*0860*/  ISETP.GE.AND P2, PT, R29, UR4, PT ;  /* 0x000000041d007c0c */ /* 0x000fc8000bf46270 */
[----:B------:R-:W-:Y:S01]  /*0870*/  ISETP.LT.OR P2, PT, R29, RZ, P2 ;  /* 0x000000ff1d00720c */ /* 0x000fe20001741670 */
[----:B0-----:R-:W-:Y:S02]  /*0880*/  @!P4 IMAD.WIDE.U32 R14, R17, 0x2, R14 ;  /* 0x00000002110ec825 */ /* 0x001fe400078e000e */
[----:B------:R-:W0:Y:S04]  /*0890*/  @!P3 LDC.64 R16, c[0x0][0x388] ;  /* 0x0000e200ff10bb82 */ /* 0x000e280000000a00 */
[----:B------:R1:W2:Y:S01]  /*08a0*/  @!P4 LDG.E.U16 R14, desc[UR8][R14.64] ;  /* 0x000000080e0ec981 */ /* 0x0002a2000c1e1500 */
[----:B0-----:R-:W-:-:S05]  /*08b0*/  @!P3 IMAD.WIDE.U32 R16, R19, 0x2, R16 ;  /* 0x000000021310b825 */ /* 0x001fca00078e0010 */
[----:B------:R-:W0:Y:S01]  /*08c0*/  @!P2 LDC.64 R18, c[0x0][0x388] ;  /* 0x0000e200ff12ab82 */ /* 0x000e220000000a00 */
[----:B------:R3:W2:Y:S01]  /*08d0*/  @!P3 LDG.E.U16 R24, desc[UR8][R16.64] ;  /* 0x000000081018b981 */ /* 0x0006a2000c1e1500 */
[----:B------:R-:W-:Y:S01]  /*08e0*/  LOP3.LUT R27, R5, 0x1, RZ, 0xc0, !PT ;  /* 0x00000001051b7812 */ /* 0x000fe200078ec0ff */
[----:B0-----:R-:W-:Y:S01]  /*08f0*/  @!P2 IMAD.WIDE.U32 R18, R29, 0x2, R18 ;  /* 0x000000021d12a825 */ /* 0x001fe200078e0012 */
[----:B-1----:R-:W-:-:S04]  /*0900*/  LOP3.LUT R15, R5, 0x2, RZ, 0xc0, !PT ;  /* 0x00000002050f7812 */ /* 0x002fc800078ec0ff */
[----:B---3--:R-:W0:Y:S01]  /*0910*/  LDC.64 R16, c[0x0][0x390] ;  /* 0x0000e400ff107b82 */ /* 0x008e220000000a00 */
[----:B------:R-:W3:Y:S01]  /*0920*/  @!P2 LDG.E.U16 R18, desc[UR8][R18.64] ;  /* 0x000000081212a981 */ /* 0x000ee2000c1e1500 */
[----:B------:R-:W-:-:S05]  /*0930*/  @P6 LOP3.LUT R27, R27, 0x2, RZ, 0xfc, !PT ;  /* 0x000000021b1b6812 */ /* 0x000fca00078efcff */
[C---:B------:R-:W-:Y:S01]  /*0940*/  VIADD R26, R27.reuse, 0x2 ;  /* 0x000000021b1a7836 */ /* 0x040fe20000000000 */
[----:B------:R-:W-:Y:S01]  /*0950*/  @P6 IADD3 R26, PT, PT, R27, 0x4, RZ ;  /* 0x000000041b1a6810 */ /* 0x000fe20007ffe0ff */
[C---:B------:R-:W-:Y:S02]  /*0960*/  VIADD R27, R20.reuse, 0x3 ;  /* 0x00000003141b7836 */ /* 0x040fe40000000000 */
[----:B------:R-:W-:Y:S01]  /*0970*/  @P6 VIADD R27, R20, 0x7 ;  /* 0x00000007141b6836 */ /* 0x000fe20000000000 */
[----:B------:R-:W-:-:S04]  /*0980*/  SHF.L.U32 R20, R5, 0x3, RZ ;  /* 0x0000000305147819 */ /* 0x000fc800000006ff */
[----:B------:R-:W-:Y:S01]  /*0990*/  LOP3.LUT R5, R20, 0x8, RZ, 0xc0, !PT ;  /* 0x0000000814057812 */ /* 0x000fe200078ec0ff */
[----:B------:R-:W-:Y:S01]  /*09a0*/  IMAD R20, R22, 0x40, R15 ;  /* 0x0000004016147824 */ /* 0x000fe200078e020f */
[----:B----4-:R-:W-:Y:S01]  /*09b0*/  @!P0 PRMT R2, R21, 0x5410, R1 ;  /* 0x0000541015028816 */ /* 0x010fe20000000001 */
[----:B------:R-:W-:Y:S01]  /*09c0*/  IMAD.SHL.U32 R15, R26, 0x8, RZ ;  /* 0x000000081a0f7824 */ /* 0x000fe200078e00ff */
[----:B------:R-:W-:Y:S01]  /*09d0*/  @P6 LOP3.LUT R5, R5, 0x20, RZ, 0xfc, !PT ;  /* 0x0000002005056812 */ /* 0x000fe200078efcff */
[----:B------:R-:W-:Y:S01]  /*09e0*/  UIMAD UR5, UR5, UR6, URZ ;  /* 0x00000006050572a4 */ /* 0x000fe2000f8e02ff */
[----:B------:R-:W-:Y:S01]  /*09f0*/  @!P5 PRMT R2, R2, 0x5410, R25 ;  /* 0x000054100202d816 */ /* 0x000fe20000000019 */
[C---:B------:R-:W-:Y:S01]  /*0a00*/  IMAD.IADD R21, R20.reuse, 0x1, R15 ;  /* 0x0000000114157824 */ /* 0x040fe200078e020f */
[----:B------:R-:W-:Y:S01]  /*0a10*/  IADD3 R5, PT, PT, R20, R5, RZ ;  /* 0x0000000514057210 */ /* 0x000fe20007ffe0ff */
[----:B------:R-:W1:Y:S01]  /*0a20*/  LDCU.64 UR6, c[0x0][0x390] ;  /* 0x00007200ff0677ac */ /* 0x000e620008000a00 */
[----:B------:R-:W-:-:S02]  /*0a30*/  ISETP.GE.AND P5, PT, R27, UR4, PT ;  /* 0x000000041b007c0c */ /* 0x000fc4000bfa6270 */
[----:B------:R-:W-:Y:S01]  /*0a40*/  IADD3 R20, P0, PT, R20, R15, RZ ;  /* 0x0000000f14147210 */ /* 0x000fe20007f1e0ff */
[----:B------:R-:W-:Y:S01]  /*0a50*/  VIADD R15, R5, 0x1 ;  /* 0x00000001050f7836 */ /* 0x000fe20000000000 */
[----:B------:R-:W-:Y:S02]  /*0a60*/  ISETP.GE.AND P6, PT, R21, UR5, PT ;  /* 0x0000000515007c0c */ /* 0x000fe4000bfc6270 */
[----:B------:R-:W-:Y:S02]  /*0a70*/  @!P1 PRMT R0, R0, 0x5410, R23 ;  /* 0x0000541000009816 */ /* 0x000fe40000000017 */
[----:B------:R-:W-:Y:S02]  /*0a80*/  ISETP.GE.AND P1, PT, R15, UR5, PT ;  /* 0x000000050f007c0c */ /* 0x000fe4000bf26270 */
[----:B------:R-:W-:Y:S02]  /*0a90*/  ISETP.LT.OR P6, PT, R21, RZ, P6 ;  /* 0x000000ff1500720c */ /* 0x000fe400037c1670 */
[----:B------:R-:W-:-:S02]  /*0aa0*/  IADD3 R15, PT, PT, R5, 0x4, RZ ;  /* 0x00000004050f7810 */ /* 0x000fc40007ffe0ff */
[----:B------:R-:W-:Y:S01]  /*0ab0*/  IADD3.X R23, PT, PT, RZ, RZ, RZ, P0, !PT ;  /* 0x000000ffff177210 */ /* 0x000fe200007fe4ff */
[----:B------:R-:W-:Y:S01]  /*0ac0*/  VIADD R22, R21, 0x4 ;  /* 0x0000000415167836 */ /* 0x000fe20000000000 */
[----:B------:R-:W-:-:S04]  /*0ad0*/  IADD3 R25, PT, PT, R5, 0x5, RZ ;  /* 0x0000000505197810 */ /* 0x000fc80007ffe0ff */
[----:B------:R-:W-:Y:S02]  /*0ae0*/  ISETP.GE.AND P0, PT, R22, UR5, PT ;  /* 0x0000000516007c0c */ /* 0x000fe4000bf06270 */
[----:B------:R-:W-:Y:S02]  /*0af0*/  ISETP.LT.OR P1, PT, R5, -0x1, P1 ;  /* 0xffffffff0500780c */ /* 0x000fe40000f21670 */
[----:B------:R-:W-:Y:S02]  /*0b00*/  ISETP.GT.AND P0, PT, R21, -0x5, !P0 ;  /* 0xfffffffb1500780c */ /* 0x000fe40004704270 */
[----:B--2---:R-:W-:Y:S02]  /*0b10*/  @!P4 PRMT R3, R14, 0x7610, R1 ;  /* 0x000076100e03c816 */ /* 0x004fe40000000001 */
[----:B------:R-:W-:Y:S01]  /*0b20*/  ISETP.LT.OR P4, PT, R27, RZ, P5 ;  /* 0x000000ff1b00720c */ /* 0x000fe20002f81670 */
[----:B------:R-:W-:Y:S01]  /*0b30*/  VIADD R14, R21, 0x1 ;  /* 0x00000001150e7836 */ /* 0x000fe20000000000 */
[----:B------:R-:W-:-:S04]  /*0b40*/  ISETP.GE.AND P5, PT, R5, UR5, PT ;  /* 0x0000000505007c0c */ /* 0x000fc8000bfa6270 */
[----:B------:R-:W-:Y:S02]  /*0b50*/  ISETP.LT.OR P5, PT, R5, RZ, P5 ;  /* 0x000000ff0500720c */ /* 0x000fe40002fa1670 */
[----:B------:R-:W-:Y:S02]  /*0b60*/  @!P3 PRMT R4, R24, 0x5410, R1 ;  /* 0x000054101804b816 */ /* 0x000fe40000000001 */
[----:B------:R-:W-:Y:S02]  /*0b70*/  ISETP.GE.AND P3, PT, R15, UR5, PT ;  /* 0x000000050f007c0c */ /* 0x000fe4000bf66270 */
[C---:B------:R-:W-:Y:S01]  /*0b80*/  SHF.L.U64.HI R24, R20.reuse, 0x2, R23 ;  /* 0x0000000214187819 */ /* 0x040fe20000010217 */
[----:B------:R-:W-:Y:S02]  /*0b90*/  IMAD.SHL.U32 R20, R20, 0x4, RZ ;  /* 0x0000000414147824 */ /* 0x000fe400078e00ff */
[----:B------:R-:W-:Y:S01]  /*0ba0*/  VIADD R23, R21, 0x5 ;  /* 0x0000000515177836 */ /* 0x000fe20000000000 */
[----:B---3--:R-:W-:-:S02]  /*0bb0*/  @!P2 PRMT R3, R3, 0x5410, R18 ;  /* 0x000054100303a816 */ /* 0x008fc40000000012 */
[----:B------:R-:W-:Y:S02]  /*0bc0*/  ISETP.GE.AND P2, PT, R14, UR5, PT ;  /* 0x000000050e007c0c */ /* 0x000fe4000bf46270 */
[----:B------:R-:W2:Y:S01]  /*0bd0*/  @!P4 LDC.64 R14, c[0x0][0x388] ;  /* 0x0000e200ff0ecb82 */ /* 0x000ea20000000a00 */
[----:B0-----:R-:W-:-:S04]  /*0be0*/  @!P6 IMAD.WIDE.U32 R18, R21, 0x4, R16 ;  /* 0x000000041512e825 */ /* 0x001fc800078e0010 */
[----:B------:R-:W-:Y:S01]  /*0bf0*/  IMAD.WIDE.U32 R16, R5, 0x4, R16 ;  /* 0x0000000405107825 */ /* 0x000fe200078e0010 */
[----:B------:R-:W5:Y:S01]  /*0c00*/  @!P6 LDG.E R6, desc[UR8][R18.64] ;  /* 0x000000081206e981 */ /* 0x000f62000c1e1900 */
[----:B-1----:R-:W-:-:S03]  /*0c10*/  IADD3 R22, P6, PT, R20, UR6, RZ ;  /* 0x0000000614167c10 */ /* 0x002fc6000ffde0ff */
[----:B------:R-:W5:Y:S01]  /*0c20*/  @!P5 LDG.E R7, desc[UR8][R16.64] ;  /* 0x000000081007d981 */ /* 0x000f62000c1e1900 */
[----:B------:R-:W-:Y:S02]  /*0c30*/  ISETP.GE.AND P5, PT, R23, UR5, PT ;  /* 0x0000000517007c0c */ /* 0x000fe4000bfa6270 */
[----:B------:R-:W-:Y:S01]  /*0c40*/  IADD3.X R23, PT, PT, R24, UR7, RZ, P6, !PT ;  /* 0x0000000718177c10 */ /* 0x000fe2000b7fe4ff */
[----:B------:R-:W5:Y:S01]  /*0c50*/  @!P1 LDG.E R11, desc[UR8][R16.64+0x4] ;  /* 0x00000408100b9981 */ /* 0x000f62000c1e1900 */
[----:B------:R-:W-:Y:S02]  /*0c60*/  ISETP.GE.AND P6, PT, R25, UR5, PT ;  /* 0x0000000519007c0c */ /* 0x000fe4000bfc6270 */
[C---:B------:R-:W-:Y:S01]  /*0c70*/  ISETP.GT.AND P2, PT, R21.reuse, -0x2, !P2 ;  /* 0xfffffffe1500780c */ /* 0x040fe20005744270 */
[----:B------:R-:W5:Y:S01]  /*0c80*/  @P0 LDG.E R9, desc[UR8][R22.64+0x10] ;  /* 0x0000100816090981 */ /* 0x000f62000c1e1900 */
[----:B------:R-:W-:Y:S02]  /*0c90*/  ISETP.GT.AND P5, PT, R21, -0x6, !P5 ;  /* 0xfffffffa1500780c */ /* 0x000fe40006fa4270 */
[----:B------:R-:W-:-:S02]  /*0ca0*/  ISETP.GT.AND P3, PT, R5, -0x5, !P3 ;  /* 0xfffffffb0500780c */ /* 0x000fc40005f64270 */
[----:B------:R-:W-:Y:S01]  /*0cb0*/  ISETP.GT.AND P6, PT, R5, -0x6, !P6 ;  /* 0xfffffffa0500780c */ /* 0x000fe200077c4270 */
[----:B--2---:R-:W-:-:S06]  /*0cc0*/  @!P4 IMAD.WIDE.U32 R14, R27, 0x2, R14 ;  /* 0x000000021b0ec825 */ /* 0x004fcc00078e000e */
[----:B------:R0:W2:Y:S04]  /*0cd0*/  @!P4 LDG.E.U16 R15, desc[UR8][R14.64] ;  /* 0x000000080e0fc981 */ /* 0x0000a8000c1e1500 */
[----:B------:R1:W5:Y:S04]  /*0ce0*/  @P2 LDG.E R8, desc[UR8][R22.64+0x4] ;  /* 0x0000040816082981 */ /* 0x000368000c1e1900 */
[----:B------:R1:W5:Y:S04]  /*0cf0*/  @P5 LDG.E R10, desc[UR8][R22.64+0x14] ;  /* 0x00001408160a5981 */ /* 0x000368000c1e1900 */
[----:B------:R1:W5:Y:S04]  /*0d00*/  @P3 LDG.E R12, desc[UR8][R16.64+0x10] ;  /* 0x00001008100c3981 */ /* 0x000368000c1e1900 */
[----:B------:R1:W5:Y:S01]  /*0d10*/  @P6 LDG.E R13, desc[UR8][R16.64+0x14] ;  /* 0x00001408100d6981 */ /* 0x000362000c1e1900 */
[----:B0-----:R-:W-:-:S02]  /*0d20*/  MOV R14, 0xd50 ;  /* 0x00000d50000e7802 */ /* 0x001fc40000000f00 */
[----:B-12---:R-:W-:-:S07]  /*0d30*/  @!P4 PRMT R4, R4, 0x5410, R15 ;  /* 0x000054100404c816 */ /* 0x006fce000000000f */
[----:B-----5:R-:W-:Y:S05]  /*0d40*/  CALL.REL.NOINC `($__internal_0_$__cuda_sm_8x_mma_col_row_f32_f16_f16_f32) ;  /* 0x0000000000647944 */ /* 0x020fea0003c00000 */
[----:B------:R-:W0:Y:S01]  /*0d50*/  LDCU.64 UR4, c[0x0][0x3a0] ;  /* 0x00007400ff0477ac */ /* 0x000e220008000a00 */
[----:B------:R-:W1:Y:S01]  /*0d60*/  LDC.64 R6, c[0x0][0x398] ;  /* 0x0000e600ff067b82 */ /* 0x000e620000000a00 */
[----:B------:R-:W-:Y:S01]  /*0d70*/  VIADD R0, R5, 0x1 ;  /* 0x0000000105007836 */ /* 0x000fe20000000000 */
[----:B------:R-:W2:Y:S01]  /*0d80*/  LDCU.64 UR6, c[0x0][0x398] ;  /* 0x00007300ff0677ac */ /* 0x000ea20008000a00 */
[----:B0-----:R-:W-:-:S06]  /*0d90*/  UIMAD UR4, UR4, UR5, URZ ;  /* 0x00000005040472a4 */ /* 0x001fcc000f8e02ff */
[C---:B------:R-:W-:Y:S01]  /*0da0*/  ISETP.GE.AND P4, PT, R5.reuse, UR4, PT ;  /* 0x0000000405007c0c */ /* 0x040fe2000bf86270 */
[C---:B-1----:R-:W-:Y:S01]  /*0db0*/  IMAD.WIDE.U32 R2, R5.reuse, 0x4, R6 ;  /* 0x0000000405027825 */ /* 0x042fe200078e0006 */
[----:B------:R-:W-:Y:S02]  /*0dc0*/  ISETP.GE.AND P1, PT, R0, UR4, PT ;  /* 0x0000000400007c0c */ /* 0x000fe4000bf26270 */
[C---:B------:R-:W-:Y:S02]  /*0dd0*/  ISETP.LT.OR P4, PT, R5.reuse, RZ, P4 ;  /* 0x000000ff0500720c */ /* 0x040fe40002781670 */
[----:B------:R-:W-:-:S11]  /*0de0*/  ISETP.LT.OR P1, PT, R5, -0x1, P1 ;  /* 0xffffffff0500780c */ /* 0x000fd60000f21670 */
[----:B------:R0:W-:Y:S01]  /*0df0*/  @!P4 STG.E desc[UR8][R2.64], R9 ;  /* 0x000000090200c986 */ /* 0x0001e2000c101908 */
[----:B------:R-:W-:-:S03]  /*0e00*/  ISETP.GE.AND P4, PT, R21, UR4, PT ;  /* 0x0000000415007c0c */ /* 0x000fc6000bf86270 */
[----:B------:R0:W-:Y:S01]  /*0e10*/  @!P1 STG.E desc[UR8][R2.64+0x4], R11 ;  /* 0x0000040b02009986 */ /* 0x0001e2000c101908 */
[----:B------:R-:W-:Y:S02]  /*0e20*/  ISETP.LT.OR P4, PT, R21, RZ, P4 ;  /* 0x000000ff1500720c */ /* 0x000fe40002781670 */
[----:B--2---:R-:W-:-:S04]  /*0e30*/  IADD3 R4, P1, PT, R20, UR6, RZ ;  /* 0x0000000614047c10 */ /* 0x004fc8000ff3e0ff */
[----:B------:R-:W-:-:S07]  /*0e40*/  IADD3.X R5, PT, PT, R24, UR7, RZ, P1, !PT ;  /* 0x0000000718057c10 */ /* 0x000fce0008ffe4ff */
[----:B------:R-:W-:-:S05]  /*0e50*/  @!P4 IMAD.WIDE.U32 R6, R21, 0x4, R6 ;  /* 0x000000041506c825 */ /* 0x000fca00078e0006 */
[----:B------:R0:W-:Y:S04]  /*0e60*/  @!P4 STG.E desc[UR8][R6.64], R17 ;  /* 0x000000110600c986 */ /* 0x0001e8000c101908 */
[----:B------:R0:W-:Y:S04]  /*0e70*/  @P2 STG.E desc[UR8][R4.64+0x4], R8 ;  /* 0x0000040804002986 */ /* 0x0001e8000c101908 */
[----:B------:R0:W-:Y:S04]  /*0e80*/  @P3 STG.E desc[UR8][R2.64+0x10], R12 ;  /* 0x0000100c02003986 */ /* 0x0001e8000c101908 */
[----:B------:R0:W-:Y:S04]  /*0e90*/  @P6 STG.E desc[UR8][R2.64+0x14], R13 ;  /* 0x0000140d02006986 */ /* 0x0001e8000c101908 */
[----:B------:R0:W-:Y:S01]  /*0ea0*/  @P0 STG.E desc[UR8][R4.64+0x10], R19 ;  /* 0x0000101304000986 */ /* 0x0001e2000c101908 */
[----:B------:R-:W-:Y:S05]  /*0eb0*/  @!P5 EXIT ;  /* 0x000000000000d94d */ /* 0x000fea0003800000 */
[----:B------:R-:W-:Y:S01]  /*0ec0*/  STG.E desc[UR8][R4.64+0x14], R10 ;  /* 0x0000140a04007986 */ /* 0x000fe2000c101908 */
[----:B------:R-:W-:Y:S05]  /*0ed0*/  EXIT ;  /* 0x000000000000794d */ /* 0x000fea0003800000 */
        .weak           $__internal_0_$__cuda_sm_8x_mma_col_row_f32_f16_f16_f32
        .type           $__internal_0_$__cuda_sm_8x_mma_col_row_f32_f16_f16_f32,@function
        .size           $__internal_0_$__cuda_sm_8x_mma_col_row_f32_f16_f16_f32,($__internal_1_$__cuda_sm_8x_mma_row_col_f32_f16_f16_f32 - $__internal_0_$__cuda_sm_8x_mma_col_row_f32_f16_f16_f32)
$__internal_0_$__cuda_sm_8x_mma_col_row_f32_f16_f16_f32:
[----:B------:R-:W-:Y:S01]  /*0ee0*/  MOV R19, R4 ;  /* 0x0000000400137202 */ /* 0x000fe20000000f00 */
[----:B------:R-:W-:Y:S02]  /*0ef0*/  IMAD.MOV.U32 R16, RZ, RZ, R3 ;  /* 0x000000ffff107224 */ /* 0x000fe400078e0003 */
[----:B------:R-:W-:Y:S01]  /*0f00*/  IMAD.MOV.U32 R4, RZ, RZ, R2 ;  /* 0x000000ffff047224 */ /* 0x000fe200078e0002 */
[----:B------:R-:W-:Y:S01]  /*0f10*/  MOV R2, 0xf40 ;  /* 0x00000f4000027802 */ /* 0x000fe20000000f00 */
[----:B------:R-:W-:-:S07]  /*0f20*/  IMAD.MOV.U32 R3, RZ, RZ, R0 ;  /* 0x000000ffff037224 */ /* 0x000fce00078e0000 */
[----:B------:R-:W-:Y:S05]  /*0f30*/  CALL.REL.NOINC `($__internal_2_$__cuda_sm_8x_mma_shfl_f16) ;  /* 0x0000000400907944 */ /* 0x000fea0003c00000 */
[----:B------:R-:W-:Y:S01]  /*0f40*/  MOV R18, R4 ;  /* 0x0000000400127202 */ /* 0x000fe20000000f00 */
[----:B------:R-:W-:Y:S01]  /*0f50*/  IMAD.MOV.U32 R17, RZ, RZ, R15 ;  /* 0x000000ffff117224 */ /* 0x000fe200078e000f */
[----:B------:R-:W-:Y:S01]  /*0f60*/  MOV R4, R19 ;  /* 0x0000001300047202 */ /* 0x000fe20000000f00 */
[----:B------:R-:W-:Y:S01]  /*0f70*/  IMAD.MOV.U32 R3, RZ, RZ, R16 ;  /* 0x000000ffff037224 */ /* 0x000fe200078e0010 */
[----:B------:R-:W-:-:S07]  /*0f80*/  MOV R2, 0xfa0 ;  /* 0x00000fa000027802 */ /* 0x000fce0000000f00 */
[----:B------:R-:W-:Y:S05]  /*0f90*/  CALL.REL.NOINC `($__internal_2_$__cuda_sm_8x_mma_shfl_f16) ;  /* 0x0000000400787944 */ /* 0x000fea0003c00000 */
[----:B------:R-:W-:-:S07]  /*0fa0*/  MOV R16, 0xfc0 ;  /* 0x00000fc000107802 */ /* 0x000fce0000000f00 */
[----:B------:R-:W-:Y:S05]  /*0fb0*/  CALL.REL.NOINC `($__internal_1_$__cuda_sm_8x_mma_row_col_f32_f16_f16_f32) ;  /* 0x0000000000147944 */ /* 0x000fea0003c00000 */
[----:B------:R-:W-:Y:S01]  /*0fc0*/  IMAD.MOV.U32 R15, RZ, RZ, 0x0 ;  /* 0x00000000ff0f7424 */ /* 0x000fe200078e00ff */
[----:B------:R-:W-:Y:S01]  /*0fd0*/  MOV R19, R4 ;  /* 0x0000000400137202 */ /* 0x000fe20000000f00 */
[----:B------:R-:W-:Y:S02]  /*0fe0*/  IMAD.MOV.U32 R9, RZ, RZ, R7 ;  /* 0x000000ffff097224 */ /* 0x000fe400078e0007 */
[----:B------:R-:W-:Y:S01]  /*0ff0*/  IMAD.MOV.U32 R17, RZ, RZ, R6 ;  /* 0x000000ffff117224 */ /* 0x000fe200078e0006 */
[----:B------:R-:W-:Y:S06]  /*1000*/  RET.REL.NODEC R14 `(_Z29mma_kernel_m8n8k4_ptx_f16_f32ILi8ELi8ELi4EEvP6__halfS1_PfS2_iiiiii) ;  /* 0xffffffec0efc7950 */ /* 0x000fec0003c3ffff */
        .weak           $__internal_1_$__cuda_sm_8x_mma_row_col_f32_f16_f16_f32
        .type           $__internal_1_$__cuda_sm_8x_mma_row_col_f32_f16_f16_f32,@function
        .size           $__internal_1_$__cuda_sm_8x_mma_row_col_f32_f16_f16_f32,($__internal_2_$__cuda_sm_8x_mma_shfl_f16 - $__internal_1_$__cuda_sm_8x_mma_row_col_f32_f16_f16_f32)
$__internal_1_$__cuda_sm_8x_mma_row_col_f32_f16_f16_f32:
[----:B------:R-:W0:Y:S02]  /*1010*/  S2R R22, SR_LANEID ;  /* 0x0000000000167919 */ /* 0x000e240000000000 */
[C---:B0-----:R-:W-:Y:S02]  /*1020*/  LOP3.LUT R0, R22.reuse, 0xfffffffc, RZ, 0xc0, !PT ;  /* 0xfffffffc16007812 */ /* 0x041fe400078ec0ff */
[C---:B------:R-:W-:Y:S02]  /*1030*/  LOP3.LUT R3, R22.reuse, 0x1, RZ, 0xc0, !PT ;  /* 0x0000000116037812 */ /* 0x040fe400078ec0ff */
[----:B------:R-:W-:Y:S02]  /*1040*/  LOP3.LUT R22, R22, 0xe, RZ, 0xc0, !PT ;  /* 0x0000000e16167812 */ /* 0x000fe400078ec0ff */
[----:B------:R-:W-:-:S03]  /*1050*/  IADD3 R25, PT, PT, R0, R3, RZ ;  /* 0x0000000300197210 */ /* 0x000fc60007ffe0ff */
[----:B------:R-:W0:Y:S02]  /*1060*/  SHFL.IDX PT, R27, R4, R22, 0x1f ;  /* 0x00001f16041b7589 */ /* 0x000e2400000e0000 */
[----:B------:R-:W-:Y:S02]  /*1070*/  VIADD R23, R25, 0x2 ;  /* 0x0000000219177836 */ /* 0x000fe40000000000 */
[----:B------:R-:W1:Y:S04]  /*1080*/  SHFL.IDX PT, R3, R18, R25, 0x1f ;  /* 0x00001f1912037589 */ /* 0x000e6800000e0000 */
[----:B------:R-:W2:Y:S04]  /*1090*/  SHFL.IDX PT, R19, R18, R23, 0x1f ;  /* 0x00001f1712137589 */ /* 0x000ea800000e0000 */
[----:B------:R-:W3:Y:S04]  /*10a0*/  SHFL.IDX PT, R26, R15, R22, 0x1f ;  /* 0x00001f160f1a7589 */ /* 0x000ee800000e0000 */
[----:B------:R-:W4:Y:S04]  /*10b0*/  SHFL.IDX PT, R25, R17, R25, 0x1f ;  /* 0x00001f1911197589 */ /* 0x000f2800000e0000 */
[----:B------:R5:W5:Y:S01]  /*10c0*/  SHFL.IDX PT, R23, R17, R23, 0x1f ;  /* 0x00001f1711177589 */ /* 0x000b6200000e0000 */
[----:B0-----:R-:W-:-:S02]  /*10d0*/  HADD2.F32 R29, -RZ, R27.H0_H0 ;  /* 0x2000001bff1d7230 */ /* 0x001fc40000004100 */
[----:B------:R-:W-:Y:S02]  /*10e0*/  HADD2.F32 R28, -RZ, R27.H1_H1 ;  /* 0x3000001bff1c7230 */ /* 0x000fe40000004100 */
[--C-:B-1----:R-:W-:Y:S02]  /*10f0*/  HADD2.F32 R2, -RZ, R3.reuse.H0_H0 ;  /* 0x20000003ff027230 */ /* 0x102fe40000004100 */
[----:B------:R-:W-:Y:S02]  /*1100*/  HADD2.F32 R3, -RZ, R3.H1_H1 ;  /* 0x30000003ff037230 */ /* 0x000fe40000004100 */
[--C-:B--2---:R-:W-:Y:S02]  /*1110*/  HADD2.F32 R0, -RZ, R19.reuse.H0_H0 ;  /* 0x20000013ff007230 */ /* 0x104fe40000004100 */
[-C--:B------:R-:W-:Y:S01]  /*1120*/  FFMA R27, R2, R29.reuse, RZ ;  /* 0x0000001d021b7223 */ /* 0x080fe200000000ff */
[----:B------:R-:W-:Y:S02]  /*1130*/  HADD2.F32 R19, -RZ, R19.H1_H1 ;  /* 0x30000013ff137230 */ /* 0x000fe40000004100 */
[----:B------:R-:W-:Y:S01]  /*1140*/  FFMA R18, R0, R29, RZ ;  /* 0x0000001d00127223 */ /* 0x000fe200000000ff */
[----:B------:R-:W-:Y:S01]  /*1150*/  FFMA R29, R3, R28, R27 ;  /* 0x0000001c031d7223 */ /* 0x000fe2000000001b */
[----:B---3--:R-:W-:-:S02]  /*1160*/  HADD2.F32 R27, -RZ, R26.H0_H0 ;  /* 0x2000001aff1b7230 */ /* 0x008fc40000004100 */
[----:B------:R-:W-:Y:S01]  /*1170*/  FFMA R28, R19, R28, R18 ;  /* 0x0000001c131c7223 */ /* 0x000fe20000000012 */
[--C-:B----4-:R-:W-:Y:S02]  /*1180*/  HADD2.F32 R18, -RZ, R25.reuse.H0_H0 ;  /* 0x20000019ff127230 */ /* 0x110fe40000004100 */
[----:B------:R-:W-:Y:S02]  /*1190*/  HADD2.F32 R26, -RZ, R26.H1_H1 ;  /* 0x3000001aff1a7230 */ /* 0x000fe40000004100 */
[----:B-----5:R-:W-:Y:S02]  /*11a0*/  HADD2.F32 R17, -RZ, R25.H1_H1 ;  /* 0x30000019ff117230 */ /* 0x020fe40000004100 */
[----:B------:R-:W-:Y:S01]  /*11b0*/  FFMA R29, R18, R27, R29 ;  /* 0x0000001b121d7223 */ /* 0x000fe2000000001d */
[--C-:B------:R-:W-:Y:S02]  /*11c0*/  HADD2.F32 R25, -RZ, R23.reuse.H0_H0 ;  /* 0x20000017ff197230 */ /* 0x100fe40000004100 */
[----:B------:R-:W-:-:S02]  /*11d0*/  HADD2.F32 R23, -RZ, R23.H1_H1 ;  /* 0x30000017ff177230 */ /* 0x000fc40000004100 */
[----:B------:R-:W-:Y:S01]  /*11e0*/  FFMA R29, R17, R26, R29 ;  /* 0x0000001a111d7223 */ /* 0x000fe2000000001d */
[----:B------:R-:W-:-:S03]  /*11f0*/  FFMA R28, R25, R27, R28 ;  /* 0x0000001b191c7223 */ /* 0x000fc6000000001c */
[----:B------:R-:W-:Y:S01]  /*1200*/  FADD R7, R29, R7 ;  /* 0x000000071d077221 */ /* 0x000fe20000000000 */
[----:B------:R-:W-:Y:S01]  /*1210*/  IADD3 R29, PT, PT, R22, 0x1, RZ ;  /* 0x00000001161d7810 */ /* 0x000fe20007ffe0ff */
[----:B------:R-:W-:-:S04]  /*1220*/  FFMA R27, R23, R26, R28 ;  /* 0x0000001a171b7223 */ /* 0x000fc8000000001c */
[----:B------:R-:W0:Y:S01]  /*1230*/  SHFL.IDX PT, R28, R4, R29, 0x1f ;  /* 0x00001f1d041c7589 */ /* 0x000e2200000e0000 */
[----:B------:R-:W-:-:S03]  /*1240*/  FADD R6, R27, R6 ;  /* 0x000000061b067221 */ /* 0x000fc60000000000 */
[----:B------:R1:W2:Y:S01]  /*1250*/  SHFL.IDX PT, R26, R15, R29, 0x1f ;  /* 0x00001f1d0f1a7589 */ /* 0x0002a200000e0000 */
[--C-:B0-----:R-:W-:Y:S02]  /*1260*/  HADD2.F32 R27, -RZ, R28.reuse.H0_H0 ;  /* 0x2000001cff1b7230 */ /* 0x101fe40000004100 */
[----:B------:R-:W-:-:S03]  /*1270*/  HADD2.F32 R28, -RZ, R28.H1_H1 ;  /* 0x3000001cff1c7230 */ /* 0x000fc60000004100 */
[-C--:B-1----:R-:W-:Y:S01]  /*1280*/  FFMA R29, R2, R27.reuse, RZ ;  /* 0x0000001b021d7223 */ /* 0x082fe200000000ff */
[----:B------:R-:W-:-:S03]  /*1290*/  FFMA R27, R0, R27, RZ ;  /* 0x0000001b001b7223 */ /* 0x000fc600000000ff */
[-C--:B------:R-:W-:Y:S01]  /*12a0*/  FFMA R29, R3, R28.reuse, R29 ;  /* 0x0000001c031d7223 */ /* 0x080fe2000000001d */
[----:B------:R-:W-:Y:S01]  /*12b0*/  FFMA R28, R19, R28, R27 ;  /* 0x0000001c131c7223 */ /* 0x000fe2000000001b */
[--C-:B--2---:R-:W-:Y:S02]  /*12c0*/  HADD2.F32 R27, -RZ, R26.reuse.H0_H0 ;  /* 0x2000001aff1b7230 */ /* 0x104fe40000004100 */
[----:B------:R-:W-:-:S03]  /*12d0*/  HADD2.F32 R26, -RZ, R26.H1_H1 ;  /* 0x3000001aff1a7230 */ /* 0x000fc60000004100 */
[-C--:B------:R-:W-:Y:S01]  /*12e0*/  FFMA R29, R18, R27.reuse, R29 ;  /* 0x0000001b121d7223 */ /* 0x080fe2000000001d */
[----:B------:R-:W-:Y:S01]  /*12f0*/  FFMA R28, R25, R27, R28 ;  /* 0x0000001b191c7223 */ /* 0x000fe2000000001c */
[----:B------:R-:W-:Y:S02]  /*1300*/  VIADD R27, R22, 0x10 ;  /* 0x00000010161b7836 */ /* 0x000fe40000000000 */
[----:B------:R-:W-:-:S04]  /*1310*/  FFMA R29, R17, R26, R29 ;  /* 0x0000001a111d7223 */ /* 0x000fc8000000001d */
[----:B------:R-:W-:Y:S01]  /*1320*/  FADD R11, R29, R11 ;  /* 0x0000000b1d0b7221 */ /* 0x000fe20000000000 */
[----:B------:R-:W-:Y:S02]  /*1330*/  FFMA R29, R23, R26, R28 ;  /* 0x0000001a171d7223 */ /* 0x000fe4000000001c */
[----:B------:R-:W0:Y:S02]  /*1340*/  SHFL.IDX PT, R26, R4, R27, 0x1f ;  /* 0x00001f1b041a7589 */ /* 0x000e2400000e0000 */
[----:B------:R-:W-:Y:S02]  /*1350*/  FADD R8, R29, R8 ;  /* 0x000000081d087221 */ /* 0x000fe40000000000 */
[----:B------:R1:W2:Y:S02]  /*1360*/  SHFL.IDX PT, R28, R15, R27, 0x1f ;  /* 0x00001f1b0f1c7589 */ /* 0x0002a400000e0000 */
[----:B-1----:R-:W-:-:S05]  /*1370*/  IADD3 R27, PT, PT, R22, 0x11, RZ ;  /* 0x00000011161b7810 */ /* 0x002fca0007ffe0ff */
[----:B------:R1:W3:Y:S04]  /*1380*/  SHFL.IDX PT, R22, R4, R27, 0x1f ;  /* 0x00001f1b04167589 */ /* 0x0002e800000e0000 */
[----:B------:R4:W5:Y:S01]  /*1390*/  SHFL.IDX PT, R15, R15, R27, 0x1f ;  /* 0x00001f1b0f0f7589 */ /* 0x00096200000e0000 */
[--C-:B0-----:R-:W-:Y:S02]  /*13a0*/  HADD2.F32 R29, -RZ, R26.reuse.H0_H0 ;  /* 0x2000001aff1d7230 */ /* 0x101fe40000004100 */
[----:B------:R-:W-:-:S03]  /*13b0*/  HADD2.F32 R26, -RZ, R26.H1_H1 ;  /* 0x3000001aff1a7230 */ /* 0x000fc60000004100 */
[-C--:B-1----:R-:W-:Y:S01]  /*13c0*/  FFMA R4, R2, R29.reuse, RZ ;  /* 0x0000001d02047223 */ /* 0x082fe200000000ff */
[----:B----4-:R-:W-:-:S03]  /*13d0*/  FFMA R27, R0, R29, RZ ;  /* 0x0000001d001b7223 */ /* 0x010fc600000000ff */
[-C--:B------:R-:W-:Y:S01]  /*13e0*/  FFMA R29, R3, R26.reuse, R4 ;  /* 0x0000001a031d7223 */ /* 0x080fe20000000004 */
[----:B------:R-:W-:Y:S01]  /*13f0*/  FFMA R4, R19, R26, R27 ;  /* 0x0000001a13047223 */ /* 0x000fe2000000001b */
[--C-:B--2---:R-:W-:Y:S02]  /*1400*/  HADD2.F32 R27, -RZ, R28.reuse.H0_H0 ;  /* 0x2000001cff1b7230 */ /* 0x104fe40000004100 */
[----:B------:R-:W-:-:S03]  /*1410*/  HADD2.F32 R28, -RZ, R28.H1_H1 ;  /* 0x3000001cff1c7230 */ /* 0x000fc60000004100 */
[-C--:B------:R-:W-:Y:S01]  /*1420*/  FFMA R26, R18, R27.reuse, R29 ;  /* 0x0000001b121a7223 */ /* 0x080fe2000000001d */
[----:B------:R-:W-:Y:S01]  /*1430*/  FFMA R4, R25, R27, R4 ;  /* 0x0000001b19047223 */ /* 0x000fe20000000004 */
[--C-:B---3--:R-:W-:Y:S02]  /*1440*/  HADD2.F32 R27, -RZ, R22.reuse.H0_H0 ;  /* 0x20000016ff1b7230 */ /* 0x108fe40000004100 */
[----:B------:R-:W-:Y:S02]  /*1450*/  HADD2.F32 R22, -RZ, R22.H1_H1 ;  /* 0x30000016ff167230 */ /* 0x000fe40000004100 */
[----:B------:R-:W-:Y:S01]  /*1460*/  FFMA R4, R23, R28, R4 ;  /* 0x0000001c17047223 */ /* 0x000fe20000000004 */
[----:B------:R-:W-:-:S03]  /*1470*/  FFMA R2, R2, R27, RZ ;  /* 0x0000001b02027223 */ /* 0x000fc600000000ff */
[----:B------:R-:W-:Y:S01]  /*1480*/  FADD R4, R4, R9 ;  /* 0x0000000904047221 */ /* 0x000fe20000000000 */
[----:B------:R-:W-:Y:S01]  /*1490*/  FFMA R3, R3, R22, R2 ;  /* 0x0000001603037223 */ /* 0x000fe20000000002 */
[----:B------:R-:W-:Y:S01]  /*14a0*/  FFMA R2, R0, R27, RZ ;  /* 0x0000001b00027223 */ /* 0x000fe200000000ff */
[--C-:B-----5:R-:W-:Y:S02]  /*14b0*/  HADD2.F32 R0, -RZ, R15.reuse.H0_H0 ;  /* 0x2000000fff007230 */ /* 0x120fe40000004100 */
[----:B------:R-:W-:Y:S01]  /*14c0*/  FFMA R27, R17, R28, R26 ;  /* 0x0000001c111b7223 */ /* 0x000fe2000000001a */
[----:B------:R-:W-:Y:S01]  /*14d0*/  FFMA R22, R19, R22, R2 ;  /* 0x0000001613167223 */ /* 0x000fe20000000002 */
[----:B------:R-:W-:Y:S02]  /*14e0*/  HADD2.F32 R2, -RZ, R15.H1_H1 ;  /* 0x3000000fff027230 */ /* 0x000fe40000004100 */
[-C--:B------:R-:W-:Y:S01]  /*14f0*/  FFMA R18, R18, R0.reuse, R3 ;  /* 0x0000000012127223 */ /* 0x080fe20000000003 */
[----:B------:R-:W-:Y:S01]  /*1500*/  FADD R12, R27, R12 ;  /* 0x0000000c1b0c7221 */ /* 0x000fe20000000000 */
[----:B------:R-:W-:-:S02]  /*1510*/  FFMA R22, R25, R0, R22 ;  /* 0x0000000019167223 */ /* 0x000fc40000000016 */
[-C--:B------:R-:W-:Y:S01]  /*1520*/  FFMA R18, R17, R2.reuse, R18 ;  /* 0x0000000211127223 */ /* 0x080fe20000000012 */
[----:B------:R-:W-:Y:S02]  /*1530*/  IMAD.MOV.U32 R17, RZ, RZ, 0x0 ;  /* 0x00000000ff117424 */ /* 0x000fe400078e00ff */
[----:B------:R-:W-:Y:S01]  /*1540*/  FFMA R23, R23, R2, R22 ;  /* 0x0000000217177223 */ /* 0x000fe20000000016 */
[----:B------:R-:W-:-:S03]  /*1550*/  FADD R13, R18, R13 ;  /* 0x0000000d120d7221 */ /* 0x000fc60000000000 */
[----:B------:R-:W-:Y:S01]  /*1560*/  FADD R10, R23, R10 ;  /* 0x0000000a170a7221 */ /* 0x000fe20000000000 */
[----:B------:R-:W-:Y:S06]  /*1570*/  RET.REL.NODEC R16 `(_Z29mma_kernel_m8n8k4_ptx_f16_f32ILi8ELi8ELi4EEvP6__halfS1_PfS2_iiiiii) ;  /* 0xffffffe810a07950 */ /* 0x000fec0003c3ffff */
        .weak           $__internal_2_$__cuda_sm_8x_mma_shfl_f16
        .type           $__internal_2_$__cuda_sm_8x_mma_shfl_f16,@function
        .size           $__internal_2_$__cuda_sm_8x_mma_shfl_f16,(.L_x_18 - $__internal_2_$__cuda_sm_8x_mma_shfl_f16)
$__internal_2_$__cuda_sm_8x_mma_shfl_f16:
[----:B------:R-:W0:Y:S01]  /*1580*/  S2R R0, SR_LANEID ;  /* 0x0000000000007919 */ /* 0x000e220000000000 */
[C-C-:B------:R-:W-:Y:S02]  /*1590*/  PRMT R27, R4.reuse, 0x7632, R4.reuse ;  /* 0x00007632041b7816 */ /* 0x140fe40000000004 */
[C-C-:B------:R-:W-:Y:S02]  /*15a0*/  PRMT R22, R3.reuse, 0x7632, R3.reuse ;  /* 0x0000763203167816 */ /* 0x140fe40000000003 */
[----:B------:R-:W-:Y:S02]  /*15b0*/  PRMT R26, R3, 0x5410, R3 ;  /* 0x00005410031a7816 */ /* 0x000fe40000000003 */
[----:B------:R-:W-:Y:S02]  /*15c0*/  PRMT R4, R4, 0x5410, R4 ;  /* 0x0000541004047816 */ /* 0x000fe40000000004 */
[C---:B0-----:R-:W-:Y:S02]  /*15d0*/  LOP3.LUT R29, R0.reuse, 0x1, RZ, 0x3c, !PT ;  /* 0x00000001001d7812 */ /* 0x041fe400078e3cff */
[----:B------:R-:W-:-:S03]  /*15e0*/  LOP3.LUT R15, R0, 0x1, RZ, 0xc0, !PT ;  /* 0x00000001000f7812 */ /* 0x000fc600078ec0ff */
[----:B------:R-:W0:Y:S01]  /*15f0*/  SHFL.IDX PT, R3, R27, R29, 0x1f ;  /* 0x00001f1d1b037589 */ /* 0x000e2200000e0000 */
[----:B------:R-:W-:-:S03]  /*1600*/  ISETP.NE.U32.AND P1, PT, R15, 0x1, PT ;  /* 0x000000010f00780c */ /* 0x000fc60003f25070 */
[----:B------:R-:W1:Y:S04]  /*1610*/  SHFL.IDX PT, R23, R22, R29, 0x1f ;  /* 0x00001f1d16177589 */ /* 0x000e6800000e0000 */
[----:B------:R-:W2:Y:S04]  /*1620*/  SHFL.IDX PT, R25, R26, R29, 0x1f ;  /* 0x00001f1d1a197589 */ /* 0x000ea800000e0000 */
[----:B------:R3:W4:Y:S01]  /*1630*/  SHFL.IDX PT, R28, R4, R29, 0x1f ;  /* 0x00001f1d041c7589 */ /* 0x00072200000e0000 */
[----:B0-----:R-:W-:Y:S02]  /*1640*/  SEL R3, R3, R4, !P1 ;  /* 0x0000000403037207 */ /* 0x001fe40004800000 */
[----:B---3--:R-:W-:-:S02]  /*1650*/  LOP3.LUT R4, R0, 0x2, RZ, 0x3c, !PT ;  /* 0x0000000200047812 */ /* 0x008fc400078e3cff */
[----:B-1----:R-:W-:Y:S02]  /*1660*/  SEL R23, R23, R26, !P1 ;  /* 0x0000001a17177207 */ /* 0x002fe40004800000 */
[----:B------:R-:W-:Y:S02]  /*1670*/  SHF.R.U32.HI R0, RZ, 0x1, R0 ;  /* 0x00000001ff007819 */ /* 0x000fe40000011600 */
[----:B--2---:R-:W-:Y:S02]  /*1680*/  SEL R25, R22, R25, !P1 ;  /* 0x0000001916197207 */ /* 0x004fe40004800000 */
[----:B------:R-:W0:Y:S01]  /*1690*/  SHFL.IDX PT, R22, R23, R4, 0x1f ;  /* 0x00001f0417167589 */ /* 0x000e2200000e0000 */
[----:B------:R-:W-:Y:S02]  /*16a0*/  LOP3.LUT R0, R0, 0x1, RZ, 0xc0, !PT ;  /* 0x0000000100007812 */ /* 0x000fe400078ec0ff */
[----:B----4-:R-:W-:Y:S01]  /*16b0*/  SEL R15, R27, R28, !P1 ;  /* 0x0000001c1b0f7207 */ /* 0x010fe20004800000 */
[----:B------:R-:W1:Y:S01]  /*16c0*/  SHFL.IDX PT, R26, R25, R4, 0x1f ;  /* 0x00001f04191a7589 */ /* 0x000e6200000e0000 */
[----:B------:R-:W-:-:S03]  /*16d0*/  ISETP.NE.U32.AND P1, PT, R0, 0x1, PT ;  /* 0x000000010000780c */ /* 0x000fc60003f25070 */
[----:B------:R2:W3:Y:S04]  /*16e0*/  SHFL.IDX PT, R27, R3, R4, 0x1f ;  /* 0x00001f04031b7589 */ /* 0x0004e800000e0000 */
[----:B------:R4:W5:Y:S01]  /*16f0*/  SHFL.IDX PT, R28, R15, R4, 0x1f ;  /* 0x00001f040f1c7589 */ /* 0x00096200000e0000 */
[----:B0-----:R-:W-:Y:S01]  /*1700*/  SEL R22, R3, R22, !P1 ;  /* 0x0000001603167207 */ /* 0x001fe20004800000 */
[----:B--2---:R-:W-:Y:S01]  /*1710*/  HFMA2 R3, -RZ, RZ, 0, 0 ;  /* 0x00000000ff037431 */ /* 0x004fe200000001ff */
[----:B-1----:R-:W-:Y:S02]  /*1720*/  SEL R29, R15, R26, !P1 ;  /* 0x0000001a0f1d7207 */ /* 0x002fe40004800000 */
[----:B---3--:R-:W-:Y:S02]  /*1730*/  SEL R27, R27, R23, !P1 ;  /* 0x000000171b1b7207 */ /* 0x008fe40004800000 */
[----:B----4-:R-:W-:-:S02]  /*1740*/  PRMT R15, R22, 0x5410, R29 ;  /* 0x00005410160f7816 */ /* 0x010fc4000000001d */
[----:B-----5:R-:W-:-:S04]  /*1750*/  SEL R28, R28, R25, !P1 ;  /* 0x000000191c1c7207 */ /* 0x020fc80004800000 */
[----:B------:R-:W-:Y:S01]  /*1760*/  PRMT R4, R27, 0x5410, R28 ;  /* 0x000054101b047816 */ /* 0x000fe2000000001c */
[----:B------:R-:W-:Y:S06]  /*1770*/  RET.REL.NODEC R2 `(_Z29mma_kernel_m8n8k4_ptx_f16_f32ILi8ELi8ELi4EEvP6__halfS1_PfS2_iiiiii) ;  /* 0xffffffe802207950 */ /* 0x000fec0003c3ffff */
.L_x_15:
        /* <DEDUP_REMOVED lines=16> */
.L_x_18:


//--------------------- .nv.shared.reserved.0     --------------------------
	.section	.nv.shared.reserved.0,"aw",@nobits
	.weak		__nv_reservedSMEM_offset_0_alias
	.size		__nv_reservedSMEM_offset_0_alias, 0, 64
	.other		__nv_reservedSMEM_offset_0_alias,@"STO_CUDA_RESERVED_SHARED STV_DEFAULT"
__nv_reservedSMEM_offset_0_alias:
	.zero		0
	.zero		64


//--------------------- .nv.constant0._Z26mma_kernel_m16n8k32_s8_s32ILi16ELi8ELi32EEvPaS0_PiS1_iiiiii --------------------------
	.section	.nv.constant0._Z26mma_kernel_m16n8k32_s8_s32ILi16ELi8ELi32EEvPaS0_PiS1_iiiiii,"a",@progbits
	.sectionflags	@""
	.align	4
.nv.constant0._Z26mma_kernel_m16n8k32_s8_s32ILi16ELi8ELi32EEvPaS0_PiS1_iiiiii:
	.zero		952


//--------------------- .nv.constant0._Z26mma_kernel_m16n8k16_s8_s32ILi16ELi8ELi16EEvPaS0_PiS1_iiiiii --------------------------
	.section	.nv.constant0._Z26mma_kernel_m16n8k16_s8_s32ILi16ELi8ELi16EEvPaS0_PiS1_iiiiii,"a",@progbits
	.sectionflags	@""
	.align	4
.nv.constant0._Z26mma_kernel_m16n8k16_s8_s32ILi16ELi8ELi16EEvPaS0_PiS1_iiiiii:
	.zero		952


//--------------------- .nv.constant0._Z32mma_kernel_m16n8k16_ptx_bf16_f32ILi16ELi8ELi16EEvP13__nv_bfloat16S1_PfS2_iiiiii --------------------------
	.section	.nv.constant0._Z32mma_kernel_m16n8k16_ptx_bf16_f32ILi16ELi8ELi16EEvP13__nv_bfloat16S1_PfS2_iiiiii,"a",@progbits
	.sectionflags	@""
	.align	4
.nv.constant0._Z32mma_kernel_m16n8k16_ptx_bf16_f32ILi16ELi8ELi16EEvP13__nv_bfloat16S1_PfS2_iiiiii:
	.zero		952


//--------------------- .nv.constant0._Z31mma_kernel_m16n8k16_ptx_f16_f16ILi16ELi8ELi16EEvP6__halfS1_S1_S1_iiiiii --------------------------
	.section	.nv.constant0._Z31mma_kernel_m16n8k16_ptx_f16_f16ILi16ELi8ELi16EEvP6__halfS1_S1_S1_iiiiii,"a",@progbits
	.sectionflags	@""
	.align	4
.nv.constant0._Z31mma_kernel_m16n8k16_ptx_f16_f16ILi16ELi8ELi16EEvP6__halfS1_S1_S1_iiiiii:
	.zero		952


//--------------------- .nv.constant0._Z31mma_kernel_m16n8k16_ptx_f16_f32ILi16ELi8ELi16EEvP6__halfS1_PfS2_iiiiii --------------------------
	.section	.nv.constant0._Z31mma_kernel_m16n8k16_ptx_f16_f32ILi16ELi8ELi16EEvP6__halfS1_PfS2_iiiiii,"a",@progbits
	.sectionflags	@""
	.align	4
.nv.constant0._Z31mma_kernel_m16n8k16_ptx_f16_f32ILi16ELi8ELi16EEvP6__halfS1_PfS2_iiiiii:
	.zero		952


//--------------------- .nv.constant0._Z30mma_kernel_m16n8k8_ptx_f16_f32ILi16ELi8ELi8EEvP6__halfS1_PfS2_iiiiii --------------------------
	.section	.nv.constant0._Z30mma_kernel_m16n8k8_ptx_f16_f32ILi16ELi8ELi8EEvP6__halfS1_PfS2_iiiiii,"a",@progbits
	.sectionflags	@""
	.align	4
.nv.constant0._Z30mma_kernel_m16n8k8_ptx_f16_f32ILi16ELi8ELi8EEvP6__halfS1_PfS2_iiiiii:
	.zero		952


//--------------------- .nv.constant0._Z25mma_kernel_m8n8k16_s8_s32ILi8ELi8ELi16EEvPaS0_PiS1_iiiiii --------------------------
	.section	.nv.constant0._Z25mma_kernel_m8n8k16_s8_s32ILi8ELi8ELi16EEvPaS0_PiS1_iiiiii,"a",@progbits
	.sectionflags	@""
	.align	4
.nv.constant0._Z25mma_kernel_m8n8k16_s8_s32ILi8ELi8ELi16EEvPaS0_PiS1_iiiiii:
	.zero		952


//--------------------- .nv.constant0._Z29mma_kernel_m8n8k4_ptx_f16_f32ILi8ELi8ELi4EEvP6__halfS1_PfS2_iiiiii --------------------------
	.section	.nv.constant0._Z29mma_kernel_m8n8k4_ptx_f16_f32ILi8ELi8ELi4EEvP6__halfS1_PfS2_iiiiii,"a",@progbits
	.sectionflags	@""
	.align	4
.nv.constant0._Z29mma_kernel_m8n8k4_ptx_f16_f32ILi8ELi8ELi4EEvP6__halfS1_PfS2_iiiiii:
	.zero		952


//--------------------- SYMBOLS --------------------------

	.type		.nv.reservedSmem.offset0,@object
	.size		.nv.reservedSmem.offset0,0x4
